	.target	sm_90a

	.elftype	@"ET_EXEC"


//--------------------- .note.nv.tkinfo           --------------------------
	.section	.note.nv.tkinfo,"",@"SHT_NOTE"
	.sectionflags	@"SHF_NOTE_NV_TKINFO"
	.tkinfo
        /*0018*/ 	.word	0x00000002
        /*0030*/ 	.string	""
        /*0030*/ 	.string	"ptxas"
        /*0030*/ 	.string	"Cuda compilation tools, release 13.0, V13.0.88"
        /*0030*/ 	.string	"Build cuda_13.0.r13.0/compiler.36424714_0"
        /*0030*/ 	.string	"-v  -suppress-debug-info  -lineinfo  -arch sm_90a "



//--------------------- .note.nv.cuinfo           --------------------------
	.section	.note.nv.cuinfo,"",@"SHT_NOTE"
	.sectionflags	@"SHF_NOTE_NV_CUINFO"
        /*0018*/ 	.short	0x0002
        /*001a*/ 	.short	0x005a
        /*001c*/ 	.short	0x0082
	.zero		2


//--------------------- .nv.info                  --------------------------
	.section	.nv.info,"",@"SHT_CUDA_INFO"
	.align	4


	//----- nvinfo : EIATTR_REGCOUNT
	.align		4
        /*0000*/ 	.byte	0x04, 0x2f
        /*0002*/ 	.short	(.L_2 - .L_1)
	.align		4
.L_1:
        /*0004*/ 	.word	index@(attn_fwd)
        /*0008*/ 	.word	0x00000068


	//----- nvinfo : EIATTR_FRAME_SIZE
	.align		4
.L_2:
        /*000c*/ 	.byte	0x04, 0x11
        /*000e*/ 	.short	(.L_4 - .L_3)
	.align		4
.L_3:
        /*0010*/ 	.word	index@(attn_fwd)
        /*0014*/ 	.word	0x00000000


	//----- nvinfo : EIATTR_MIN_STACK_SIZE
	.align		4
.L_4:
        /*0018*/ 	.byte	0x04, 0x12
        /*001a*/ 	.short	(.L_6 - .L_5)
	.align		4
.L_5:
        /*001c*/ 	.word	index@(attn_fwd)
        /*0020*/ 	.word	0x00000000
.L_6:


//--------------------- .nv.compat                --------------------------
	.section	.nv.compat,"",@"SHT_CUDA_COMPAT_INFO"
	.align	4
        /*0000*/ 	.byte	0x02, 0x09, 0x01, 0x00, 0x02, 0x02, 0x01, 0x00, 0x02, 0x05, 0x05, 0x00, 0x03, 0x07, 0x01, 0x01
        /*0010*/ 	.byte	0x02, 0x03, 0x00, 0x00, 0x02, 0x06, 0x01, 0x00, 0x04, 0x0b, 0x08, 0x00, 0x00, 0x00, 0x00, 0x00
        /*0020*/ 	.byte	0x00, 0x00, 0x00, 0x00


//--------------------- .nv.info.attn_fwd         --------------------------
	.section	.nv.info.attn_fwd,"",@"SHT_CUDA_INFO"
	.sectionflags	@""
	.align	4


	//----- nvinfo : EIATTR_CUDA_API_VERSION
	.align		4
        /*0000*/ 	.byte	0x04, 0x37
        /*0002*/ 	.short	(.L_8 - .L_7)
.L_7:
        /*0004*/ 	.word	0x00000082


	//----- nvinfo : EIATTR_KPARAM_INFO
	.align		4
.L_8:
        /*0008*/ 	.byte	0x04, 0x17
        /*000a*/ 	.short	(.L_10 - .L_9)
.L_9:
        /*000c*/ 	.word	0x00000000
        /*0010*/ 	.short	0x0019
        /*0012*/ 	.short	0x0080
        /*0014*/ 	.byte	0x00, 0xf4, 0x21, 0x00


	//----- nvinfo : EIATTR_KPARAM_INFO
	.align		4
.L_10:
        /*0018*/ 	.byte	0x04, 0x17
        /*001a*/ 	.short	(.L_12 - .L_11)
.L_11:
        /*001c*/ 	.word	0x00000000
        /*0020*/ 	.short	0x0018
        /*0022*/ 	.short	0x0078
        /*0024*/ 	.byte	0x00, 0xf4, 0x21, 0x00


	//----- nvinfo : EIATTR_KPARAM_INFO
	.align		4
.L_12:
        /*0028*/ 	.byte	0x04, 0x17
        /*002a*/ 	.short	(.L_14 - .L_13)
.L_13:
        /*002c*/ 	.word	0x00000000
        /*0030*/ 	.short	0x0017
        /*0032*/ 	.short	0x0070
        /*0034*/ 	.byte	0x00, 0xf0, 0x11, 0x00


	//----- nvinfo : EIATTR_KPARAM_INFO
	.align		4
.L_14:
        /*0038*/ 	.byte	0x04, 0x17
        /*003a*/ 	.short	(.L_16 - .L_15)
.L_15:
        /*003c*/ 	.word	0x00000000
        /*0040*/ 	.short	0x0016
        /*0042*/ 	.short	0x006c
        /*0044*/ 	.byte	0x00, 0xf0, 0x11, 0x00


	//----- nvinfo : EIATTR_KPARAM_INFO
	.align		4
.L_16:
        /*0048*/ 	.byte	0x04, 0x17
        /*004a*/ 	.short	(.L_18 - .L_17)
.L_17:
        /*004c*/ 	.word	0x00000000
        /*0050*/ 	.short	0x0015
        /*0052*/ 	.short	0x0068
        /*0054*/ 	.byte	0x00, 0xf0, 0x11, 0x00


	//----- nvinfo : EIATTR_KPARAM_INFO
	.align		4
.L_18:
        /*0058*/ 	.byte	0x04, 0x17
        /*005a*/ 	.short	(.L_20 - .L_19)
.L_19:
        /*005c*/ 	.word	0x00000000
        /*0060*/ 	.short	0x0014
        /*0062*/ 	.short	0x0064
        /*0064*/ 	.byte	0x00, 0xf0, 0x11, 0x00


	//----- nvinfo : EIATTR_KPARAM_INFO
	.align		4
.L_20:
        /*0068*/ 	.byte	0x04, 0x17
        /*006a*/ 	.short	(.L_22 - .L_21)
.L_21:
        /*006c*/ 	.word	0x00000000
        /*0070*/ 	.short	0x0013
        /*0072*/ 	.short	0x0060
        /*0074*/ 	.byte	0x00, 0xf0, 0x11, 0x00


	//----- nvinfo : EIATTR_KPARAM_INFO
	.align		4
.L_22:
        /*0078*/ 	.byte	0x04, 0x17
        /*007a*/ 	.short	(.L_24 - .L_23)
.L_23:
        /*007c*/ 	.word	0x00000000
        /*0080*/ 	.short	0x0012
        /*0082*/ 	.short	0x005c
        /*0084*/ 	.byte	0x00, 0xf0, 0x11, 0x00


	//----- nvinfo : EIATTR_KPARAM_INFO
	.align		4
.L_24:
        /*0088*/ 	.byte	0x04, 0x17
        /*008a*/ 	.short	(.L_26 - .L_25)
.L_25:
        /*008c*/ 	.word	0x00000000
        /*0090*/ 	.short	0x0011
        /*0092*/ 	.short	0x0058
        /*0094*/ 	.byte	0x00, 0xf0, 0x11, 0x00


	//----- nvinfo : EIATTR_KPARAM_INFO
	.align		4
.L_26:
        /*0098*/ 	.byte	0x04, 0x17
        /*009a*/ 	.short	(.L_28 - .L_27)
.L_27:
        /*009c*/ 	.word	0x00000000
        /*00a0*/ 	.short	0x0010
        /*00a2*/ 	.short	0x0054
        /*00a4*/ 	.byte	0x00, 0xf0, 0x11, 0x00


	//----- nvinfo : EIATTR_KPARAM_INFO
	.align		4
.L_28:
        /*00a8*/ 	.byte	0x04, 0x17
        /*00aa*/ 	.short	(.L_30 - .L_29)
.L_29:
        /*00ac*/ 	.word	0x00000000
        /*00b0*/ 	.short	0x000f
        /*00b2*/ 	.short	0x0050
        /*00b4*/ 	.byte	0x00, 0xf0, 0x11, 0x00


	//----- nvinfo : EIATTR_KPARAM_INFO
	.align		4
.L_30:
        /*00b8*/ 	.byte	0x04, 0x17
        /*00ba*/ 	.short	(.L_32 - .L_31)
.L_31:
        /*00bc*/ 	.word	0x00000000
        /*00c0*/ 	.short	0x000e
        /*00c2*/ 	.short	0x004c
        /*00c4*/ 	.byte	0x00, 0xf0, 0x11, 0x00


	//----- nvinfo : EIATTR_KPARAM_INFO
	.align		4
.L_32:
        /*00c8*/ 	.byte	0x04, 0x17
        /*00ca*/ 	.short	(.L_34 - .L_33)
.L_33:
        /*00cc*/ 	.word	0x00000000
        /*00d0*/ 	.short	0x000d
        /*00d2*/ 	.short	0x0048
        /*00d4*/ 	.byte	0x00, 0xf0, 0x11, 0x00


	//----- nvinfo : EIATTR_KPARAM_INFO
	.align		4
.L_34:
        /*00d8*/ 	.byte	0x04, 0x17
        /*00da*/ 	.short	(.L_36 - .L_35)
.L_35:
        /*00dc*/ 	.word	0x00000000
        /*00e0*/ 	.short	0x000c
        /*00e2*/ 	.short	0x0044
        /*00e4*/ 	.byte	0x00, 0xf0, 0x11, 0x00


	//----- nvinfo : EIATTR_KPARAM_INFO
	.align		4
.L_36:
        /*00e8*/ 	.byte	0x04, 0x17
        /*00ea*/ 	.short	(.L_38 - .L_37)
.L_37:
        /*00ec*/ 	.word	0x00000000
        /*00f0*/ 	.short	0x000b
        /*00f2*/ 	.short	0x0040
        /*00f4*/ 	.byte	0x00, 0xf0, 0x11, 0x00


	//----- nvinfo : EIATTR_KPARAM_INFO
	.align		4
.L_38:
        /*00f8*/ 	.byte	0x04, 0x17
        /*00fa*/ 	.short	(.L_40 - .L_39)
.L_39:
        /*00fc*/ 	.word	0x00000000
        /*0100*/ 	.short	0x000a
        /*0102*/ 	.short	0x003c
        /*0104*/ 	.byte	0x00, 0xf0, 0x11, 0x00


	//----- nvinfo : EIATTR_KPARAM_INFO
	.align		4
.L_40:
        /*0108*/ 	.byte	0x04, 0x17
        /*010a*/ 	.short	(.L_42 - .L_41)
.L_41:
        /*010c*/ 	.word	0x00000000
        /*0110*/ 	.short	0x0009
        /*0112*/ 	.short	0x0038
        /*0114*/ 	.byte	0x00, 0xf0, 0x11, 0x00


	//----- nvinfo : EIATTR_KPARAM_INFO
	.align		4
.L_42:
        /*0118*/ 	.byte	0x04, 0x17
        /*011a*/ 	.short	(.L_44 - .L_43)
.L_43:
        /*011c*/ 	.word	0x00000000
        /*0120*/ 	.short	0x0008
        /*0122*/ 	.short	0x0034
        /*0124*/ 	.byte	0x00, 0xf0, 0x11, 0x00


	//----- nvinfo : EIATTR_KPARAM_INFO
	.align		4
.L_44:
        /*0128*/ 	.byte	0x04, 0x17
        /*012a*/ 	.short	(.L_46 - .L_45)
.L_45:
        /*012c*/ 	.word	0x00000000
        /*0130*/ 	.short	0x0007
        /*0132*/ 	.short	0x0030
        /*0134*/ 	.byte	0x00, 0xf0, 0x11, 0x00


	//----- nvinfo : EIATTR_KPARAM_INFO
	.align		4
.L_46:
        /*0138*/ 	.byte	0x04, 0x17
        /*013a*/ 	.short	(.L_48 - .L_47)
.L_47:
        /*013c*/ 	.word	0x00000000
        /*0140*/ 	.short	0x0006
        /*0142*/ 	.short	0x002c
        /*0144*/ 	.byte	0x00, 0xf0, 0x11, 0x00


	//----- nvinfo : EIATTR_KPARAM_INFO
	.align		4
.L_48:
        /*0148*/ 	.byte	0x04, 0x17
        /*014a*/ 	.short	(.L_50 - .L_49)
.L_49:
        /*014c*/ 	.word	0x00000000
        /*0150*/ 	.short	0x0005
        /*0152*/ 	.short	0x0028
        /*0154*/ 	.byte	0x00, 0xf0, 0x11, 0x00


	//----- nvinfo : EIATTR_KPARAM_INFO
	.align		4
.L_50:
        /*0158*/ 	.byte	0x04, 0x17
        /*015a*/ 	.short	(.L_52 - .L_51)
.L_51:
        /*015c*/ 	.word	0x00000000
        /*0160*/ 	.short	0x0004
        /*0162*/ 	.short	0x0020
        /*0164*/ 	.byte	0x00, 0xf4, 0x21, 0x00


	//----- nvinfo : EIATTR_KPARAM_INFO
	.align		4
.L_52:
        /*0168*/ 	.byte	0x04, 0x17
        /*016a*/ 	.short	(.L_54 - .L_53)
.L_53:
        /*016c*/ 	.word	0x00000000
        /*0170*/ 	.short	0x0003
        /*0172*/ 	.short	0x0018
        /*0174*/ 	.byte	0x00, 0xf4, 0x21, 0x00


	//----- nvinfo : EIATTR_KPARAM_INFO
	.align		4
.L_54:
        /*0178*/ 	.byte	0x04, 0x17
        /*017a*/ 	.short	(.L_56 - .L_55)
.L_55:
        /*017c*/ 	.word	0x00000000
        /*0180*/ 	.short	0x0002
        /*0182*/ 	.short	0x0010
        /*0184*/ 	.byte	0x00, 0xf4, 0x21, 0x00


	//----- nvinfo : EIATTR_KPARAM_INFO
	.align		4
.L_56:
        /*0188*/ 	.byte	0x04, 0x17
        /*018a*/ 	.short	(.L_58 - .L_57)
.L_57:
        /*018c*/ 	.word	0x00000000
        /*0190*/ 	.short	0x0001
        /*0192*/ 	.short	0x0008
        /*0194*/ 	.byte	0x00, 0xf4, 0x21, 0x00


	//----- nvinfo : EIATTR_KPARAM_INFO
	.align		4
.L_58:
        /*0198*/ 	.byte	0x04, 0x17
        /*019a*/ 	.short	(.L_60 - .L_59)
.L_59:
        /*019c*/ 	.word	0x00000000
        /*01a0*/ 	.short	0x0000
        /*01a2*/ 	.short	0x0000
        /*01a4*/ 	.byte	0x00, 0xf4, 0x21, 0x00


	//----- nvinfo : EIATTR_SPARSE_MMA_MASK
	.align		4
.L_60:
        /*01a8*/ 	.byte	0x03, 0x50
        /*01aa*/ 	.short	0x0000


	//----- nvinfo : EIATTR_MAXREG_COUNT
	.align		4
        /*01ac*/ 	.byte	0x03, 0x1b
        /*01ae*/ 	.short	0x00ff


	//----- nvinfo : EIATTR_NUM_BARRIERS
	.align		4
        /*01b0*/ 	.byte	0x02, 0x4c
        /*01b2*/ 	.byte	0x01
	.zero		1


	//----- nvinfo : EIATTR_MERCURY_ISA_VERSION
	.align		4
        /*01b4*/ 	.byte	0x03, 0x5f
        /*01b6*/ 	.short	0x0101


	//----- nvinfo : EIATTR_COOP_GROUP_MASK_REGIDS
	.align		4
        /*01b8*/ 	.byte	0x04, 0x29
        /*01ba*/ 	.short	(.L_62 - .L_61)


	//   ....[0]....
.L_61:
        /*01bc*/ 	.word	0xffffffff


	//   ....[1]....
        /*01c0*/ 	.word	0xffffffff


	//   ....[2]....
        /*01c4*/ 	.word	0xffffffff


	//   ....[3]....
        /*01c8*/ 	.word	0xffffffff


	//   ....[4]....
        /*01cc*/ 	.word	0xffffffff


	//   ....[5]....
        /*01d0*/ 	.word	0xffffffff


	//   ....[6]....
        /*01d4*/ 	.word	0xffffffff


	//   ....[7]....
        /*01d8*/ 	.word	0xffffffff


	//----- nvinfo : EIATTR_COOP_GROUP_INSTR_OFFSETS
	.align		4
.L_62:
        /*01dc*/ 	.byte	0x04, 0x28
        /*01de*/ 	.short	(.L_64 - .L_63)


	//   ....[0]....
.L_63:
        /*01e0*/ 	.word	0x00001050


	//   ....[1]....
        /*01e4*/ 	.word	0x00001070


	//   ....[2]....
        /*01e8*/ 	.word	0x000013d0


	//   ....[3]....
        /*01ec*/ 	.word	0x00001450


	//   ....[4]....
        /*01f0*/ 	.word	0x00001d00


	//   ....[5]....
        /*01f4*/ 	.word	0x00001d10


	//   ....[6]....
        /*01f8*/ 	.word	0x00001d90


	//   ....[7]....
        /*01fc*/ 	.word	0x00001db0


	//----- nvinfo : EIATTR_EXIT_INSTR_OFFSETS
	.align		4
.L_64:
        /*0200*/ 	.byte	0x04, 0x1c
        /*0202*/ 	.short	(.L_66 - .L_65)


	//   ....[0]....
.L_65:
        /*0204*/ 	.word	0x00002a40


	//   ....[1]....
        /*0208*/ 	.word	0x00002a70


	//----- nvinfo : EIATTR_REQNTID
	.align		4
.L_66:
        /*020c*/ 	.byte	0x04, 0x10
        /*020e*/ 	.short	(.L_68 - .L_67)
.L_67:
        /*0210*/ 	.word	0x00000080
        /*0214*/ 	.word	0x00000001
        /*0218*/ 	.word	0x00000001


	//----- nvinfo : EIATTR_CBANK_PARAM_SIZE
	.align		4
.L_68:
        /*021c*/ 	.byte	0x03, 0x19
        /*021e*/ 	.short	0x0088


	//----- nvinfo : EIATTR_PARAM_CBANK
	.align		4
        /*0220*/ 	.byte	0x04, 0x0a
        /*0222*/ 	.short	(.L_70 - .L_69)
	.align		4
.L_69:
        /*0224*/ 	.word	index@(.nv.constant0.attn_fwd)
        /*0228*/ 	.short	0x0210
        /*022a*/ 	.short	0x0088


	//----- nvinfo : EIATTR_SW_WAR
	.align		4
.L_70:
        /*022c*/ 	.byte	0x04, 0x36
        /*022e*/ 	.short	(.L_72 - .L_71)
.L_71:
        /*0230*/ 	.word	0x00000008
.L_72:


//--------------------- .nv.callgraph             --------------------------
	.section	.nv.callgraph,"",@"SHT_CUDA_CALLGRAPH"
	.align	4
	.sectionentsize	8
	.align		4
        /*0000*/ 	.word	0x00000000
	.align		4
        /*0004*/ 	.word	0xffffffff
	.align		4
        /*0008*/ 	.word	0x00000000
	.align		4
        /*000c*/ 	.word	0xfffffffe
	.align		4
        /*0010*/ 	.word	0x00000000
	.align		4
        /*0014*/ 	.word	0xfffffffd
	.align		4
        /*0018*/ 	.word	0x00000000
	.align		4
        /*001c*/ 	.word	0xfffffffc


//--------------------- .nv.constant4             --------------------------
	.section	.nv.constant4,"a",@progbits
	.align	8
	.align		8
.nv.constant4:
        /*0000*/ 	.dword	_$_str


//--------------------- .text.attn_fwd            --------------------------
	.section	.text.attn_fwd,"ax",@progbits
	.align	128
        .global         attn_fwd
        .type           attn_fwd,@function
        .size           attn_fwd,(.L_x_3 - attn_fwd)
        .other          attn_fwd,@"STO_CUDA_ENTRY STV_DEFAULT"
attn_fwd:
.text.attn_fwd:
[----:B------:R-:W-:Y:S01]  /*0000*/  LDC R1, c[0x0][0x28] ;  /* 0x00000a00ff017b82 */ /* 0x000fe20000000800 */
[----:B------:R-:W0:Y:S07]  /*0010*/  S2R R20, SR_TID.X ;  /* 0x0000000000147919 */ /* 0x000e2e0000002100 */
[----:B------:R-:W1:Y:S01]  /*0020*/  S2UR UR6, SR_CTAID.Y ;  /* 0x00000000000679c3 */ /* 0x000e620000002600 */
[----:B------:R-:W-:Y:S01]  /*0030*/  ULDC.64 UR4, c[0x0][0x240] ;  /* 0x0000900000047ab9 */ /* 0x000fe20000000a00 */
[----:B------:R-:W-:Y:S01]  /*0040*/  ULDC.64 UR10, c[0x0][0x208] ;  /* 0x00008200000a7ab9 */ /* 0x000fe20000000a00 */
[----:B------:R-:W2:Y:S05]  /*0050*/  S2R R3, SR_CTAID.X ;  /* 0x0000000000037919 */ /* 0x000eaa0000002500 */
[----:B------:R-:W3:Y:S08]  /*0060*/  LDC R4, c[0x0][0x248] ;  /* 0x00009200ff047b82 */ /* 0x000ef00000000800 */
[----:B------:R-:W4:Y:S01]  /*0070*/  LDC.64 R10, c[0x0][0x210] ;  /* 0x00008400ff0a7b82 */ /* 0x000f220000000a00 */
[----:B-1----:R-:W-:-:S04]  /*0080*/  UIMAD UR4, UR6, UR4, URZ ;  /* 0x00000004060472a4 */ /* 0x002fc8000f8e023f */
[----:B------:R-:W-:Y:S01]  /*0090*/  USHF.L.U32 UR7, UR4, 0x1, URZ ;  /* 0x0000000104077899 */ /* 0x000fe2000800063f */
[----:B0-----:R-:W-:Y:S02]  /*00a0*/  LOP3.LUT R0, R20, 0x1f, RZ, 0xc0, !PT ;  /* 0x0000001f14007812 */ /* 0x001fe400078ec0ff */
[----:B------:R-:W-:Y:S02]  /*00b0*/  SHF.R.U32.HI R2, RZ, 0x5, R20 ;  /* 0x00000005ff027819 */ /* 0x000fe40000011614 */
[----:B--2---:R-:W-:Y:S02]  /*00c0*/  LEA R0, R3, R0, 0x5 ;  /* 0x0000000003007211 */ /* 0x004fe400078e28ff */
[----:B------:R-:W-:-:S03]  /*00d0*/  SGXT.U32 R3, R2, 0x2 ;  /* 0x000000020203781a */ /* 0x000fc60000000000 */
[----:B------:R-:W-:Y:S01]  /*00e0*/  IMAD R2, R0, UR5, RZ ;  /* 0x0000000500027c24 */ /* 0x000fe2000f8e02ff */
[----:B------:R-:W-:Y:S01]  /*00f0*/  UIMAD.WIDE UR4, UR4, 0x2, URZ ;  /* 0x00000002040478a5 */ /* 0x000fe2000f8e023f */
[----:B---3--:R-:W-:-:S03]  /*0100*/  IMAD R5, R3, R4, RZ ;  /* 0x0000000403057224 */ /* 0x008fc600078e02ff */
[C---:B------:R-:W-:Y:S01]  /*0110*/  SHF.L.U32 R3, R2.reuse, 0x1, RZ ;  /* 0x0000000102037819 */ /* 0x040fe200000006ff */
[----:B------:R-:W-:Y:S01]  /*0120*/  IMAD.HI R2, R2, 0x2, RZ ;  /* 0x0000000202027827 */ /* 0x000fe200078e02ff */
[C---:B------:R-:W-:Y:S02]  /*0130*/  LEA R7, R4.reuse, R5, 0x2 ;  /* 0x0000000504077211 */ /* 0x040fe400078e10ff */
[----:B----4-:R-:W-:Y:S02]  /*0140*/  IADD3 R10, P0, P1, R3, UR7, R10 ;  /* 0x00000007030a7c10 */ /* 0x010fe4000f91e00a */
[----:B------:R-:W-:Y:S02]  /*0150*/  LEA R3, R4, R7, 0x2 ;  /* 0x0000000704037211 */ /* 0x000fe400078e10ff */
[----:B------:R-:W-:Y:S02]  /*0160*/  IADD3.X R12, R2, UR5, R11, P0, P1 ;  /* 0x00000005020c7c10 */ /* 0x000fe400087e240b */
[----:B------:R-:W-:-:S02]  /*0170*/  LEA R2, R4, R3, 0x2 ;  /* 0x0000000304027211 */ /* 0x000fc400078e10ff */
[-C--:B------:R-:W-:Y:S02]  /*0180*/  LEA R4, P0, R5, R10.reuse, 0x1 ;  /* 0x0000000a05047211 */ /* 0x080fe400078008ff */
[-C--:B------:R-:W-:Y:S02]  /*0190*/  LEA R6, P1, R7, R10.reuse, 0x1 ;  /* 0x0000000a07067211 */ /* 0x080fe400078208ff */
[-C--:B------:R-:W-:Y:S02]  /*01a0*/  LEA R8, P2, R3, R10.reuse, 0x1 ;  /* 0x0000000a03087211 */ /* 0x080fe400078408ff */
[----:B------:R-:W-:Y:S02]  /*01b0*/  LEA R10, P3, R2, R10, 0x1 ;  /* 0x0000000a020a7211 */ /* 0x000fe400078608ff */
[-C--:B------:R-:W-:Y:S02]  /*01c0*/  LEA.HI.X.SX32 R5, R5, R12.reuse, 0x1, P0 ;  /* 0x0000000c05057211 */ /* 0x080fe400000f0eff */
[----:B------:R-:W-:-:S02]  /*01d0*/  LEA.HI.X.SX32 R7, R7, R12, 0x1, P1 ;  /* 0x0000000c07077211 */ /* 0x000fc400008f0eff */
[-C--:B------:R-:W-:Y:S01]  /*01e0*/  LEA.HI.X.SX32 R9, R3, R12.reuse, 0x1, P2 ;  /* 0x0000000c03097211 */ /* 0x080fe200010f0eff */
[----:B------:R0:W2:Y:S01]  /*01f0*/  LDG.E.U16 R14, desc[UR10][R4.64] ;  /* 0x0000000a040e7981 */ /* 0x0000a2000c1e1500 */
[----:B------:R-:W-:Y:S02]  /*0200*/  LEA.HI.X.SX32 R11, R2, R12, 0x1, P3 ;  /* 0x0000000c020b7211 */ /* 0x000fe400018f0eff */
[----:B------:R-:W1:Y:S01]  /*0210*/  LDC R2, c[0x0][0x280] ;  /* 0x0000a000ff027b82 */ /* 0x000e620000000800 */
[----:B------:R-:W3:Y:S04]  /*0220*/  LDG.E.U16 R8, desc[UR10][R8.64] ;  /* 0x0000000a08087981 */ /* 0x000ee8000c1e1500 */
[----:B------:R-:W4:Y:S04]  /*0230*/  LDG.E.U16 R7, desc[UR10][R6.64] ;  /* 0x0000000a06077981 */ /* 0x000f28000c1e1500 */
[----:B------:R5:W4:Y:S01]  /*0240*/  LDG.E.U16 R11, desc[UR10][R10.64] ;  /* 0x0000000a0a0b7981 */ /* 0x000b22000c1e1500 */
[----:B------:R-:W5:Y:S01]  /*0250*/  S2UR UR5, SR_CgaCtaId ;  /* 0x00000000000579c3 */ /* 0x000f620000008800 */
[----:B------:R-:W-:-:S02]  /*0260*/  LOP3.LUT R12, R20, 0x3f, RZ, 0xc0, !PT ;  /* 0x0000003f140c7812 */ /* 0x000fc400078ec0ff */
[----:B------:R-:W-:Y:S01]  /*0270*/  SHF.R.S32.HI R3, RZ, 0x6, R20 ;  /* 0x00000006ff037819 */ /* 0x000fe20000011414 */
[----:B------:R-:W-:Y:S02]  /*0280*/  UMOV UR4, 0x400 ;  /* 0x0000040000047882 */ /* 0x000fe40000000000 */
[----:B------:R-:W-:Y:S01]  /*0290*/  IMAD.SHL.U32 R16, R12, 0x2, RZ ;  /* 0x000000020c107824 */ /* 0x000fe200078e00ff */
[----:B------:R-:W-:-:S04]  /*02a0*/  SGXT R3, R3, 0x1 ;  /* 0x000000010303781a */ /* 0x000fc80000000200 */
[----:B------:R-:W-:Y:S02]  /*02b0*/  LOP3.LUT R3, R16, 0x90, R3, 0x78, !PT ;  /* 0x0000009010037812 */ /* 0x000fe400078e7803 */
[----:B-1----:R-:W-:Y:S02]  /*02c0*/  ISETP.GE.AND P0, PT, R2, 0x1, PT ;  /* 0x000000010200780c */ /* 0x002fe40003f06270 */
[----:B0-----:R-:W-:Y:S01]  /*02d0*/  LOP3.LUT R4, R3, 0x20, RZ, 0x3c, !PT ;  /* 0x0000002003047812 */ /* 0x001fe200078e3cff */
[----:B-----5:R-:W-:Y:S01]  /*02e0*/  ULEA UR5, UR5, UR4, 0x18 ;  /* 0x0000000405057291 */ /* 0x020fe2000f8ec03f */
[----:B------:R-:W-:Y:S02]  /*02f0*/  MOV R17, 0xff800000 ;  /* 0xff80000000117802 */ /* 0x000fe40000000f00 */
[----:B------:R-:W-:Y:S02]  /*0300*/  CS2R R24, SRZ ;  /* 0x0000000000187805 */ /* 0x000fe4000001ff00 */
[----:B------:R-:W-:-:S02]  /*0310*/  MOV R10, 0x3f800000 ;  /* 0x3f800000000a7802 */ /* 0x000fc40000000f00 */
[----:B------:R-:W-:Y:S02]  /*0320*/  CS2R R26, SRZ ;  /* 0x00000000001a7805 */ /* 0x000fe4000001ff00 */
[----:B------:R-:W-:Y:S02]  /*0330*/  MOV R15, 0x3f800000 ;  /* 0x3f800000000f7802 */ /* 0x000fe40000000f00 */
[----:B------:R-:W-:Y:S02]  /*0340*/  CS2R R28, SRZ ;  /* 0x00000000001c7805 */ /* 0x000fe4000001ff00 */
[----:B------:R-:W-:Y:S02]  /*0350*/  MOV R40, 0xff800000 ;  /* 0xff80000000287802 */ /* 0x000fe40000000f00 */
[----:B------:R-:W-:Y:S01]  /*0360*/  CS2R R30, SRZ ;  /* 0x00000000001e7805 */ /* 0x000fe2000001ff00 */
[C---:B------:R-:W-:Y:S01]  /*0370*/  IMAD.SHL.U32 R5, R20.reuse, 0x8, RZ ;  /* 0x0000000814057824 */ /* 0x040fe200078e00ff */
[C---:B------:R-:W-:Y:S01]  /*0380*/  LOP3.LUT R13, R20.reuse, 0x10, RZ, 0xc0, !PT ;  /* 0x00000010140d7812 */ /* 0x040fe200078ec0ff */
[----:B--2---:R-:W-:Y:S04]  /*0390*/  STS.U16 [R3+UR5+0x800], R14 ;  /* 0x0008000e03007988 */ /* 0x004fe80008000405 */
[----:B---3--:R-:W-:Y:S04]  /*03a0*/  STS.U16 [R3+UR5+0xa00], R8 ;  /* 0x000a000803007988 */ /* 0x008fe80008000405 */
[----:B----4-:R-:W-:Y:S04]  /*03b0*/  STS.U16 [R4+UR5+0x900], R7 ;  /* 0x0009000704007988 */ /* 0x010fe80008000405 */
[----:B------:R0:W-:Y:S02]  /*03c0*/  STS.U16 [R4+UR5+0xb00], R11 ;  /* 0x000b000b04007988 */ /* 0x0001e40008000405 */
[----:B0-----:R-:W-:Y:S01]  /*03d0*/  SHF.L.U32 R11, R20, 0x1, RZ ;  /* 0x00000001140b7819 */ /* 0x001fe200000006ff */
[----:B------:R-:W-:Y:S06]  /*03e0*/  @!P0 BRA `(.L_x_0) ;  /* 0x0000001800bc8947 */ /* 0x000fec0003800000 */
[----:B------:R-:W0:Y:S01]  /*03f0*/  LDC.64 R6, c[0x0][0x250] ;  /* 0x00009400ff067b82 */ /* 0x000e220000000a00 */
[----:B------:R-:W-:Y:S01]  /*0400*/  LOP3.LUT R5, R5, 0x30, RZ, 0xc0, !PT ;  /* 0x0000003005057812 */ /* 0x000fe200078ec0ff */
[----:B------:R-:W-:Y:S01]  /*0410*/  ULDC UR4, c[0x0][0x258] ;  /* 0x0000960000047ab9 */ /* 0x000fe20000000800 */
[----:B------:R-:W-:Y:S01]  /*0420*/  LOP3.LUT R14, R20, 0x7, RZ, 0xc0, !PT ;  /* 0x00000007140e7812 */ /* 0x000fe200078ec0ff */
[----:B------:R-:W-:Y:S01]  /*0430*/  ULDC.64 UR8, c[0x0][0x218] ;  /* 0x0000860000087ab9 */ /* 0x000fe20000000a00 */
[--C-:B------:R-:W-:Y:S01]  /*0440*/  SHF.R.S32.HI R17, RZ, 0x2, R20.reuse ;  /* 0x00000002ff117819 */ /* 0x100fe20000011414 */
[----:B------:R-:W-:Y:S01]  /*0450*/  ULDC.64 UR12, c[0x0][0x220] ;  /* 0x00008800000c7ab9 */ /* 0x000fe20000000a00 */
[----:B------:R-:W-:Y:S01]  /*0460*/  LOP3.LUT R10, R5, 0x20, R20, 0x78, !PT ;  /* 0x00000020050a7812 */ /* 0x000fe200078e7814 */
[----:B------:R-:W1:Y:S01]  /*0470*/  LDC.64 R8, c[0x0][0x260] ;  /* 0x00009800ff087b82 */ /* 0x000e620000000a00 */
[----:B------:R-:W-:Y:S02]  /*0480*/  LEA R16, R14, UR5, 0x6 ;  /* 0x000000050e107c11 */ /* 0x000fe4000f8e30ff */
[----:B------:R-:W-:-:S02]  /*0490*/  CS2R R26, SRZ ;  /* 0x00000000001a7805 */ /* 0x000fc4000001ff00 */
[----:B------:R-:W-:Y:S02]  /*04a0*/  SGXT R17, R17, 0x1 ;  /* 0x000000011111781a */ /* 0x000fe40000000200 */
[----:B------:R-:W-:Y:S02]  /*04b0*/  CS2R R28, SRZ ;  /* 0x00000000001c7805 */ /* 0x000fe4000001ff00 */
[----:B------:R-:W-:Y:S02]  /*04c0*/  LOP3.LUT R5, R10, 0x10, R11, 0x78, !PT ;  /* 0x000000100a057812 */ /* 0x000fe400078e780b */
[----:B------:R-:W-:Y:S02]  /*04d0*/  CS2R R30, SRZ ;  /* 0x00000000001e7805 */ /* 0x000fe4000001ff00 */
[----:B------:R-:W-:Y:S01]  /*04e0*/  LEA R16, R13, R16, 0x5 ;  /* 0x000000100d107211 */ /* 0x000fe200078e28ff */
[----:B------:R-:W2:Y:S01]  /*04f0*/  LDC R22, c[0x0][0x268] ;  /* 0x00009a00ff167b82 */ /* 0x000ea20000000800 */
[C---:B------:R-:W-:Y:S01]  /*0500*/  LOP3.LUT R10, R20.reuse, 0xf, RZ, 0xc0, !PT ;  /* 0x0000000f140a7812 */ /* 0x040fe200078ec0ff */
[----:B------:R-:W-:Y:S01]  /*0510*/  ULDC UR7, c[0x0][0x238] ;  /* 0x00008e0000077ab9 */ /* 0x000fe20000000800 */
[----:B------:R-:W-:-:S02]  /*0520*/  SHF.L.U32 R15, R20, 0x5, RZ ;  /* 0x00000005140f7819 */ /* 0x000fc400000006ff */
[----:B------:R-:W-:Y:S02]  /*0530*/  LOP3.LUT R18, R17, 0x90, RZ, 0xc0, !PT ;  /* 0x0000009011127812 */ /* 0x000fe400078ec0ff */
[----:B------:R-:W-:Y:S01]  /*0540*/  IADD3 R5, R5, R16, RZ ;  /* 0x0000001005057210 */ /* 0x000fe20007ffe0ff */
[----:B------:R-:W-:Y:S01]  /*0550*/  IMAD R16, R14, 0x90, RZ ;  /* 0x000000900e107824 */ /* 0x000fe200078e02ff */
[----:B------:R-:W-:Y:S01]  /*0560*/  LOP3.LUT R18, R18, 0x60, R15, 0xf8, !PT ;  /* 0x0000006012127812 */ /* 0x000fe200078ef80f */
[----:B------:R-:W-:Y:S01]  /*0570*/  IMAD R14, R10, UR4, RZ ;  /* 0x000000040a0e7c24 */ /* 0x000fe2000f8e02ff */
[----:B------:R-:W-:Y:S01]  /*0580*/  SHF.R.U32.HI R17, RZ, 0x6, R20 ;  /* 0x00000006ff117819 */ /* 0x000fe20000011614 */
[----:B0-----:R-:W-:Y:S01]  /*0590*/  IMAD R10, R6, UR6, RZ ;  /* 0x00000006060a7c24 */ /* 0x001fe2000f8e02ff */
[--C-:B------:R-:W-:Y:S01]  /*05a0*/  LOP3.LUT R6, R16, 0x30, R11.reuse, 0x78, !PT ;  /* 0x0000003010067812 */ /* 0x100fe200078e780b */
[----:B------:R-:W-:Y:S01]  /*05b0*/  IMAD.SHL.U32 R16, R14, 0x2, RZ ;  /* 0x000000020e107824 */ /* 0x000fe200078e00ff */
[----:B------:R-:W-:Y:S01]  /*05c0*/  LOP3.LUT R11, R18, 0x10, R11, 0x78, !PT ;  /* 0x00000010120b7812 */ /* 0x000fe200078e780b */
[----:B-1----:R-:W-:Y:S01]  /*05d0*/  IMAD R8, R8, UR6, RZ ;  /* 0x0000000608087c24 */ /* 0x002fe2000f8e02ff */
[----:B------:R-:W-:Y:S01]  /*05e0*/  LEA R18, R13, UR5, 0x4 ;  /* 0x000000050d127c11 */ /* 0x000fe2000f8e20ff */
[----:B------:R-:W-:Y:S01]  /*05f0*/  IMAD R15, R12, R9, RZ ;  /* 0x000000090c0f7224 */ /* 0x000fe200078e02ff */
[C---:B------:R-:W-:Y:S01]  /*0600*/  SHF.L.U32 R13, R10.reuse, 0x1, RZ ;  /* 0x000000010a0d7819 */ /* 0x040fe200000006ff */
[----:B------:R-:W-:Y:S01]  /*0610*/  IMAD.HI R10, R10, 0x2, RZ ;  /* 0x000000020a0a7827 */ /* 0x000fe200078e02ff */
[----:B------:R-:W-:Y:S01]  /*0620*/  SHF.L.U32 R12, R8, 0x1, RZ ;  /* 0x00000001080c7819 */ /* 0x000fe200000006ff */
[----:B------:R-:W-:Y:S01]  /*0630*/  UMOV UR4, URZ ;  /* 0x0000003f00047c82 */ /* 0x000fe20008000000 */
[----:B------:R-:W-:-:S02]  /*0640*/  IADD3 R83, P0, P1, R16, UR8, R13 ;  /* 0x0000000810537c10 */ /* 0x000fc4000f91e00d */
[----:B------:R-:W-:Y:S02]  /*0650*/  SHF.R.U32.HI R16, RZ, 0x4, R20 ;  /* 0x00000004ff107819 */ /* 0x000fe40000011614 */
[C---:B------:R-:W-:Y:S01]  /*0660*/  SHF.L.U32 R13, R15.reuse, 0x1, RZ ;  /* 0x000000010f0d7819 */ /* 0x040fe200000006ff */
[----:B------:R-:W-:Y:S01]  /*0670*/  IMAD.HI R15, R15, 0x2, RZ ;  /* 0x000000020f0f7827 */ /* 0x000fe200078e02ff */
[----:B------:R-:W-:Y:S02]  /*0680*/  SGXT.U32 R16, R16, 0x3 ;  /* 0x000000031010781a */ /* 0x000fe40000000000 */
[----:B------:R-:W-:Y:S01]  /*0690*/  IADD3 R70, P2, P3, R13, UR12, R12 ;  /* 0x0000000c0d467c10 */ /* 0x000fe2000fb5e00c */
[----:B------:R-:W-:Y:S01]  /*06a0*/  IMAD.HI R13, R14, 0x2, RZ ;  /* 0x000000020e0d7827 */ /* 0x000fe200078e02ff */
[----:B------:R-:W-:Y:S02]  /*06b0*/  SGXT.U32 R12, R17, 0x1 ;  /* 0x00000001110c781a */ /* 0x000fe40000000000 */
[----:B------:R-:W-:Y:S01]  /*06c0*/  IADD3 R11, R11, R18, RZ ;  /* 0x000000120b0b7210 */ /* 0x000fe20007ffe0ff */
[----:B------:R-:W-:Y:S01]  /*06d0*/  IMAD R16, R16, R7, RZ ;  /* 0x0000000710107224 */ /* 0x000fe200078e02ff */
[----:B------:R-:W-:Y:S01]  /*06e0*/  IADD3.X R21, R13, UR9, R10, P0, P1 ;  /* 0x000000090d157c10 */ /* 0x000fe200087e240a */
[----:B------:R-:W-:Y:S01]  /*06f0*/  IMAD.HI R14, R8, 0x2, RZ ;  /* 0x00000002080e7827 */ /* 0x000fe200078e02ff */
[----:B------:R-:W-:-:S02]  /*0700*/  LEA.HI R8, R20, 0x38, RZ, 0x1c ;  /* 0x0000003814087811 */ /* 0x000fc400078fe0ff */
[----:B------:R-:W-:Y:S01]  /*0710*/  LEA R10, R7, R16, 0x3 ;  /* 0x00000010070a7211 */ /* 0x000fe200078e18ff */
[----:B--2---:R-:W-:Y:S01]  /*0720*/  IMAD R17, R12, R22, RZ ;  /* 0x000000160c117224 */ /* 0x004fe200078e02ff */
[----:B------:R-:W-:Y:S01]  /*0730*/  IADD3.X R24, R15, UR13, R14, P2, P3 ;  /* 0x0000000d0f187c10 */ /* 0x000fe200097e640e */
[----:B------:R-:W-:Y:S01]  /*0740*/  IMAD R13, R8, R7, RZ ;  /* 0x00000007080d7224 */ /* 0x000fe200078e02ff */
[C---:B------:R-:W-:Y:S01]  /*0750*/  LEA R8, R7.reuse, R10, 0x3 ;  /* 0x0000000a07087211 */ /* 0x040fe200078e18ff */
[----:B------:R-:W-:Y:S01]  /*0760*/  IMAD R15, R22, 0x2, R17 ;  /* 0x00000002160f7824 */ /* 0x000fe200078e0211 */
[-C--:B------:R-:W-:Y:S02]  /*0770*/  LEA R94, P1, R16, R83.reuse, 0x1 ;  /* 0x00000053105e7211 */ /* 0x080fe400078208ff */
[----:B------:R-:W-:Y:S02]  /*0780*/  LEA R12, R7, R8, 0x3 ;  /* 0x00000008070c7211 */ /* 0x000fe400078e18ff */
[----:B------:R-:W-:-:S02]  /*0790*/  LEA R92, P2, R10, R83, 0x1 ;  /* 0x000000530a5c7211 */ /* 0x000fc400078408ff */
[----:B------:R-:W-:Y:S02]  /*07a0*/  LEA R14, R7, R12, 0x3 ;  /* 0x0000000c070e7211 */ /* 0x000fe400078e18ff */
[----:B------:R-:W-:Y:S02]  /*07b0*/  LEA.HI.X.SX32 R95, R16, R21, 0x1, P1 ;  /* 0x00000015105f7211 */ /* 0x000fe400008f0eff */
[----:B------:R-:W-:Y:S02]  /*07c0*/  LEA R80, P3, R13, R83, 0x1 ;  /* 0x000000530d507211 */ /* 0x000fe400078608ff */
[----:B------:R-:W-:Y:S02]  /*07d0*/  LEA R19, R22, R15, 0x1 ;  /* 0x0000000f16137211 */ /* 0x000fe400078e08ff */
[----:B------:R-:W-:Y:S02]  /*07e0*/  LEA.HI.X.SX32 R93, R10, R21, 0x1, P2 ;  /* 0x000000150a5d7211 */ /* 0x000fe400010f0eff */
[----:B------:R-:W-:-:S02]  /*07f0*/  LEA R90, P1, R8, R83, 0x1 ;  /* 0x00000053085a7211 */ /* 0x000fc400078208ff */
[----:B------:R-:W-:Y:S02]  /*0800*/  LEA R10, R7, R14, 0x3 ;  /* 0x0000000e070a7211 */ /* 0x000fe400078e18ff */
[-C--:B------:R-:W-:Y:S01]  /*0810*/  LEA.HI.X.SX32 R81, R13, R21.reuse, 0x1, P3 ;  /* 0x000000150d517211 */ /* 0x080fe200018f0eff */
[----:B------:R-:W-:Y:S01]  /*0820*/  IMAD R13, R22, 0x2, R19 ;  /* 0x00000002160d7824 */ /* 0x000fe200078e0213 */
[----:B------:R-:W-:Y:S02]  /*0830*/  LEA.HI.X.SX32 R91, R8, R21, 0x1, P1 ;  /* 0x00000015085b7211 */ /* 0x000fe400008f0eff */
[----:B------:R-:W-:Y:S02]  /*0840*/  LEA R8, R7, R10, 0x3 ;  /* 0x0000000a07087211 */ /* 0x000fe400078e18ff */
[----:B------:R-:W-:Y:S02]  /*0850*/  LEA R16, R22, R13, 0x1 ;  /* 0x0000000d16107211 */ /* 0x000fe400078e08ff */
[----:B------:R-:W-:-:S02]  /*0860*/  LEA R82, P4, R8, R83, 0x1 ;  /* 0x0000005308527211 */ /* 0x000fc400078808ff */
[-C--:B------:R-:W-:Y:S02]  /*0870*/  LEA R88, P1, R12, R83.reuse, 0x1 ;  /* 0x000000530c587211 */ /* 0x080fe400078208ff */
[-C--:B------:R-:W-:Y:S02]  /*0880*/  LEA R86, P2, R14, R83.reuse, 0x1 ;  /* 0x000000530e567211 */ /* 0x080fe400078408ff */
[----:B------:R-:W-:Y:S02]  /*0890*/  LEA R84, P3, R10, R83, 0x1 ;  /* 0x000000530a547211 */ /* 0x000fe400078608ff */
[----:B------:R-:W-:Y:S02]  /*08a0*/  LEA.HI.X.SX32 R83, R8, R21, 0x1, P4 ;  /* 0x0000001508537211 */ /* 0x000fe400020f0eff */
[----:B------:R-:W-:Y:S02]  /*08b0*/  LEA R78, P0, R17, R70, 0x1 ;  /* 0x00000046114e7211 */ /* 0x000fe400078008ff */
[----:B------:R-:W-:-:S02]  /*08c0*/  LEA R8, R22, R16, 0x1 ;  /* 0x0000001016087211 */ /* 0x000fc400078e08ff */
[-C--:B------:R-:W-:Y:S02]  /*08d0*/  LEA.HI.X.SX32 R85, R10, R21.reuse, 0x1, P3 ;  /* 0x000000150a557211 */ /* 0x080fe400018f0eff */
[----:B------:R-:W-:Y:S02]  /*08e0*/  LEA.HI.X.SX32 R79, R17, R24, 0x1, P0 ;  /* 0x00000018114f7211 */ /* 0x000fe400000f0eff */
[----:B------:R-:W-:Y:S02]  /*08f0*/  LEA R10, R22, R8, 0x1 ;  /* 0x00000008160a7211 */ /* 0x000fe400078e08ff */
[-C--:B------:R-:W-:Y:S02]  /*0900*/  LEA.HI.X.SX32 R89, R12, R21.reuse, 0x1, P1 ;  /* 0x000000150c597211 */ /* 0x080fe400008f0eff */
[----:B------:R-:W-:Y:S02]  /*0910*/  LEA.HI.X.SX32 R87, R14, R21, 0x1, P2 ;  /* 0x000000150e577211 */ /* 0x000fe400010f0eff */
[----:B------:R-:W-:-:S02]  /*0920*/  LEA R74, P0, R19, R70, 0x1 ;  /* 0x00000046134a7211 */ /* 0x000fc400078008ff */
[-C--:B------:R-:W-:Y:S02]  /*0930*/  LEA R76, P1, R15, R70.reuse, 0x1 ;  /* 0x000000460f4c7211 */ /* 0x080fe400078208ff */
[----:B------:R-:W-:Y:S02]  /*0940*/  LEA R18, P2, R13, R70, 0x1 ;  /* 0x000000460d127211 */ /* 0x000fe400078408ff */
[----:B------:R-:W-:Y:S02]  /*0950*/  LEA R12, R22, R10, 0x1 ;  /* 0x0000000a160c7211 */ /* 0x000fe400078e08ff */
[-C--:B------:R-:W-:Y:S02]  /*0960*/  LEA.HI.X.SX32 R75, R19, R24.reuse, 0x1, P0 ;  /* 0x00000018134b7211 */ /* 0x080fe400000f0eff */
[-C--:B------:R-:W-:Y:S02]  /*0970*/  LEA.HI.X.SX32 R77, R15, R24.reuse, 0x1, P1 ;  /* 0x000000180f4d7211 */ /* 0x080fe400008f0eff */
[----:B------:R-:W-:-:S02]  /*0980*/  LEA.HI.X.SX32 R19, R13, R24, 0x1, P2 ;  /* 0x000000180d137211 */ /* 0x000fc400010f0eff */
[-C--:B------:R-:W-:Y:S02]  /*0990*/  LEA R20, P0, R16, R70.reuse, 0x1 ;  /* 0x0000004610147211 */ /* 0x080fe400078008ff */
[-C--:B------:R-:W-:Y:S02]  /*09a0*/  LEA R22, P1, R8, R70.reuse, 0x1 ;  /* 0x0000004608167211 */ /* 0x080fe400078208ff */
[-C--:B------:R-:W-:Y:S02]  /*09b0*/  LEA R68, P2, R10, R70.reuse, 0x1 ;  /* 0x000000460a447211 */ /* 0x080fe400078408ff */
[----:B------:R-:W-:Y:S02]  /*09c0*/  LEA R70, P3, R12, R70, 0x1 ;  /* 0x000000460c467211 */ /* 0x000fe400078608ff */
[-C--:B------:R-:W-:Y:S02]  /*09d0*/  LEA.HI.X.SX32 R21, R16, R24.reuse, 0x1, P0 ;  /* 0x0000001810157211 */ /* 0x080fe400000f0eff */
[----:B------:R-:W-:-:S02]  /*09e0*/  LEA.HI.X.SX32 R23, R8, R24, 0x1, P1 ;  /* 0x0000001808177211 */ /* 0x000fc400008f0eff */
[-C--:B------:R-:W-:Y:S01]  /*09f0*/  LEA.HI.X.SX32 R69, R10, R24.reuse, 0x1, P2 ;  /* 0x000000180a457211 */ /* 0x080fe200010f0eff */
[----:B------:R-:W-:Y:S01]  /*0a00*/  IMAD.MOV.U32 R10, RZ, RZ, 0x3f800000 ;  /* 0x3f800000ff0a7424 */ /* 0x000fe200078e00ff */
[----:B------:R-:W-:Y:S02]  /*0a10*/  LEA.HI.X.SX32 R71, R12, R24, 0x1, P3 ;  /* 0x000000180c477211 */ /* 0x000fe400018f0eff */
[----:B------:R-:W-:Y:S02]  /*0a20*/  CS2R R24, SRZ ;  /* 0x0000000000187805 */ /* 0x000fe4000001ff00 */
[C---:B------:R-:W-:Y:S02]  /*0a30*/  LOP3.LUT R12, R3.reuse, 0x40, RZ, 0x3c, !PT ;  /* 0x00000040030c7812 */ /* 0x040fe400078e3cff */
[----:B------:R-:W-:Y:S02]  /*0a40*/  LOP3.LUT R13, R3, 0x60, RZ, 0x3c, !PT ;  /* 0x00000060030d7812 */ /* 0x000fe400078e3cff */
[----:B------:R-:W-:-:S02]  /*0a50*/  MOV R72, 0xff800000 ;  /* 0xff80000000487802 */ /* 0x000fc40000000f00 */
[----:B------:R-:W-:Y:S02]  /*0a60*/  MOV R16, RZ ;  /* 0x000000ff00107202 */ /* 0x000fe40000000f00 */
[----:B------:R-:W-:Y:S02]  /*0a70*/  MOV R8, RZ ;  /* 0x000000ff00087202 */ /* 0x000fe40000000f00 */
[----:B------:R-:W-:Y:S02]  /*0a80*/  MOV R73, 0xff800000 ;  /* 0xff80000000497802 */ /* 0x000fe40000000f00 */
[----:B------:R-:W-:Y:S02]  /*0a90*/  MOV R15, 0x3f800000 ;  /* 0x3f800000000f7802 */ /* 0x000fe40000000f00 */
[----:B------:R-:W-:-:S07]  /*0aa0*/  LOP3.LUT R14, R6, 0x40, RZ, 0x3c, !PT ;  /* 0x00000040060e7812 */ /* 0x000fce00078e3cff */
.L_x_1:
[----:B------:R-:W-:-:S04]  /*0ab0*/  IMAD.WIDE R32, R16, 0x2, R94 ;  /* 0x0000000210207825 */ /* 0x000fc800078e025e */
[C---:B------:R-:W-:Y:S01]  /*0ac0*/  IMAD.WIDE R40, R16.reuse, 0x2, R86 ;  /* 0x0000000210287825 */ /* 0x040fe200078e0256 */
[----:B------:R0:W2:Y:S03]  /*0ad0*/  LDG.E.U16 R46, desc[UR10][R32.64] ;  /* 0x0000000a202e7981 */ /* 0x0000a6000c1e1500 */
[C---:B------:R-:W-:Y:S02]  /*0ae0*/  IMAD.WIDE R44, R16.reuse, 0x2, R82 ;  /* 0x00000002102c7825 */ /* 0x040fe400078e0252 */
[----:B------:R-:W3:Y:S02]  /*0af0*/  LDG.E.U16 R40, desc[UR10][R40.64] ;  /* 0x0000000a28287981 */ /* 0x000ee4000c1e1500 */
[C---:B------:R-:W-:Y:S02]  /*0b00*/  IMAD.WIDE R34, R16.reuse, 0x2, R92 ;  /* 0x0000000210227825 */ /* 0x040fe400078e025c */
[----:B------:R-:W4:Y:S02]  /*0b10*/  LDG.E.U16 R44, desc[UR10][R44.64] ;  /* 0x0000000a2c2c7981 */ /* 0x000f24000c1e1500 */
[----:B------:R-:W-:-:S02]  /*0b20*/  IMAD.WIDE R36, R16, 0x2, R90 ;  /* 0x0000000210247825 */ /* 0x000fc400078e025a */
[----:B------:R1:W5:Y:S02]  /*0b30*/  LDG.E.U16 R48, desc[UR10][R34.64] ;  /* 0x0000000a22307981 */ /* 0x000364000c1e1500 */
[C---:B------:R-:W-:Y:S02]  /*0b40*/  IMAD.WIDE R38, R16.reuse, 0x2, R88 ;  /* 0x0000000210267825 */ /* 0x040fe400078e0258 */
[----:B------:R-:W5:Y:S02]  /*0b50*/  LDG.E.U16 R50, desc[UR10][R36.64] ;  /* 0x0000000a24327981 */ /* 0x000f64000c1e1500 */
[C---:B------:R-:W-:Y:S02]  /*0b60*/  IMAD.WIDE R42, R16.reuse, 0x2, R84 ;  /* 0x00000002102a7825 */ /* 0x040fe400078e0254 */
[----:B------:R1:W5:Y:S02]  /*0b70*/  LDG.E.U16 R52, desc[UR10][R38.64] ;  /* 0x0000000a26347981 */ /* 0x000364000c1e1500 */
[----:B0-----:R-:W-:-:S02]  /*0b80*/  IMAD.WIDE R32, R16, 0x2, R80 ;  /* 0x0000000210207825 */ /* 0x001fc400078e0250 */
[----:B------:R-:W5:Y:S04]  /*0b90*/  LDG.E.U16 R54, desc[UR10][R42.64] ;  /* 0x0000000a2a367981 */ /* 0x000f68000c1e1500 */
[----:B------:R-:W5:Y:S01]  /*0ba0*/  LDG.E.U16 R56, desc[UR10][R32.64] ;  /* 0x0000000a20387981 */ /* 0x000f62000c1e1500 */
[----:B------:R-:W-:Y:S01]  /*0bb0*/  BAR.SYNC.DEFER_BLOCKING 0x0 ;  /* 0x0000000000007b1d */ /* 0x000fe20000010000 */
[----:B-1----:R-:W-:-:S04]  /*0bc0*/  IMAD.WIDE R34, R8, 0x2, R78 ;  /* 0x0000000208227825 */ /* 0x002fc800078e024e */
[----:B------:R-:W-:-:S04]  /*0bd0*/  IMAD.WIDE R38, R8, 0x2, R20 ;  /* 0x0000000208267825 */ /* 0x000fc800078e0214 */
[C---:B------:R-:W-:Y:S01]  /*0be0*/  IMAD.WIDE R36, R8.reuse, 0x2, R76 ;  /* 0x0000000208247825 */ /* 0x040fe200078e024c */
[----:B--2---:R-:W-:Y:S04]  /*0bf0*/  STS.U16 [R3+UR5], R46 ;  /* 0x0000002e03007988 */ /* 0x004fe80008000405 */
[----:B---3--:R-:W-:Y:S04]  /*0c00*/  STS.U16 [R3+UR5+0x400], R40 ;  /* 0x0004002803007988 */ /* 0x008fe80008000405 */
[----:B----4-:R-:W-:Y:S04]  /*0c10*/  STS.U16 [R3+UR5+0x600], R44 ;  /* 0x0006002c03007988 */ /* 0x010fe80008000405 */
[----:B-----5:R0:W-:Y:S04]  /*0c20*/  STS.U16 [R3+UR5+0x100], R48 ;  /* 0x0001003003007988 */ /* 0x0201e80008000405 */
[----:B------:R1:W-:Y:S04]  /*0c30*/  STS.U16 [R3+UR5+0x200], R50 ;  /* 0x0002003203007988 */ /* 0x0003e80008000405 */
[----:B------:R-:W-:Y:S04]  /*0c40*/  STS.U16 [R3+UR5+0x300], R52 ;  /* 0x0003003403007988 */ /* 0x000fe80008000405 */
[----:B------:R-:W-:Y:S04]  /*0c50*/  STS.U16 [R3+UR5+0x500], R54 ;  /* 0x0005003603007988 */ /* 0x000fe80008000405 */
[----:B------:R-:W-:Y:S01]  /*0c60*/  STS.U16 [R3+UR5+0x700], R56 ;  /* 0x0007003803007988 */ /* 0x000fe20008000405 */
[----:B------:R-:W-:Y:S06]  /*0c70*/  BAR.SYNC.DEFER_BLOCKING 0x0 ;  /* 0x0000000000007b1d */ /* 0x000fec0000010000 */
[----:B------:R-:W2:Y:S04]  /*0c80*/  LDG.E.U16 R58, desc[UR10][R34.64] ;  /* 0x0000000a223a7981 */ /* 0x000ea8000c1e1500 */
[----:B------:R-:W3:Y:S04]  /*0c90*/  LDG.E.U16 R98, desc[UR10][R38.64] ;  /* 0x0000000a26627981 */ /* 0x000ee8000c1e1500 */
[----:B------:R4:W5:Y:S04]  /*0ca0*/  LDG.E.U16 R17, desc[UR10][R36.64] ;  /* 0x0000000a24117981 */ /* 0x000968000c1e1500 */
[----:B------:R-:W-:Y:S04]  /*0cb0*/  LDSM.16.MT88.4 R60, [R5+0x800] ;  /* 0x00080000053c783b */ /* 0x000fe80000004200 */
[----:B------:R-:W-:Y:S04]  /*0cc0*/  LDSM.16.M88.4 R44, [R11+0x200] ;  /* 0x000200000b2c783b */ /* 0x000fe80000000200 */
[----:B----4-:R-:W4:Y:S04]  /*0cd0*/  LDSM.16.M88.4 R36, [R11] ;  /* 0x000000000b24783b */ /* 0x010f280000000200 */
[----:B------:R-:W-:Y:S01]  /*0ce0*/  LDSM.16.M88.4 R64, [R11+0x600] ;  /* 0x000600000b40783b */ /* 0x000fe20000000200 */
[----:B------:R-:W-:-:S03]  /*0cf0*/  IMAD.WIDE R42, R8, 0x2, R22 ;  /* 0x00000002082a7825 */ /* 0x000fc600078e0216 */
[----:B------:R-:W4:Y:S01]  /*0d00*/  LDSM.16.M88.4 R52, [R11+0x400] ;  /* 0x000400000b34783b */ /* 0x000f220000000200 */
[----:B------:R-:W-:-:S03]  /*0d10*/  IMAD.WIDE R32, R8, 0x2, R74 ;  /* 0x0000000208207825 */ /* 0x000fc600078e024a */
[----:B------:R-:W5:Y:S01]  /*0d20*/  LDG.E.U16 R99, desc[UR10][R42.64] ;  /* 0x0000000a2a637981 */ /* 0x000f62000c1e1500 */
[----:B0-----:R-:W-:-:S03]  /*0d30*/  IMAD.WIDE R48, R8, 0x2, R68 ;  /* 0x0000000208307825 */ /* 0x001fc600078e0244 */
[----:B------:R4:W5:Y:S01]  /*0d40*/  LDG.E.U16 R97, desc[UR10][R32.64] ;  /* 0x0000000a20617981 */ /* 0x000962000c1e1500 */
[----:B------:R-:W-:-:S03]  /*0d50*/  IMAD.WIDE R40, R8, 0x2, R18 ;  /* 0x0000000208287825 */ /* 0x000fc600078e0212 */
[----:B------:R-:W5:Y:S01]  /*0d60*/  LDG.E.U16 R101, desc[UR10][R48.64] ;  /* 0x0000000a30657981 */ /* 0x000f62000c1e1500 */
[----:B-1----:R-:W-:-:S03]  /*0d70*/  IMAD.WIDE R50, R8, 0x2, R70 ;  /* 0x0000000208327825 */ /* 0x002fc600078e0246 */
[----:B------:R0:W5:Y:S04]  /*0d80*/  LDG.E.U16 R96, desc[UR10][R40.64] ;  /* 0x0000000a28607981 */ /* 0x000168000c1e1500 */
[----:B------:R1:W5:Y:S01]  /*0d90*/  LDG.E.U16 R100, desc[UR10][R50.64] ;  /* 0x0000000a32647981 */ /* 0x000362000c1e1500 */
[----:B------:R-:W-:Y:S01]  /*0da0*/  BAR.SYNC.DEFER_BLOCKING 0x0 ;  /* 0x0000000000007b1d */ /* 0x000fe20000010000 */
[C---:B----4-:R-:W-:Y:S06]  /*0db0*/  HMMA.16816.F32 R32, R60.reuse, R36, RZ ;  /* 0x000000243c20723c */ /* 0x050fec00000018ff */
[C---:B------:R-:W-:Y:S06]  /*0dc0*/  HMMA.16816.F32 R36, R60.reuse, R38, RZ ;  /* 0x000000263c24723c */ /* 0x040fec00000018ff */
[C---:B0-----:R-:W-:Y:S06]  /*0dd0*/  HMMA.16816.F32 R40, R60.reuse, R44, RZ ;  /* 0x0000002c3c28723c */ /* 0x041fec00000018ff */
[C---:B------:R-:W-:Y:S06]  /*0de0*/  HMMA.16816.F32 R44, R60.reuse, R46, RZ ;  /* 0x0000002e3c2c723c */ /* 0x040fec00000018ff */
[C---:B-1----:R-:W-:Y:S06]  /*0df0*/  HMMA.16816.F32 R48, R60.reuse, R52, RZ ;  /* 0x000000343c30723c */ /* 0x042fec00000018ff */
[C---:B------:R-:W-:Y:S01]  /*0e00*/  HMMA.16816.F32 R52, R60.reuse, R54, RZ ;  /* 0x000000363c34723c */ /* 0x040fe200000018ff */
[----:B--2---:R0:W-:Y:S04]  /*0e10*/  STS.U16 [R3+UR5], R58 ;  /* 0x0000003a03007988 */ /* 0x0041e80008000405 */
[----:B---3--:R-:W-:Y:S04]  /*0e20*/  STS.U16 [R3+UR5+0x400], R98 ;  /* 0x0004006203007988 */ /* 0x008fe80008000405 */
[----:B-----5:R1:W-:Y:S01]  /*0e30*/  STS.U16 [R4+UR5+0x100], R17 ;  /* 0x0001001104007988 */ /* 0x0203e20008000405 */
[----:B0-----:R-:W-:Y:S07]  /*0e40*/  HMMA.16816.F32 R56, R60, R64, RZ ;  /* 0x000000403c38723c */ /* 0x001fee00000018ff */
[----:B------:R-:W-:Y:S01]  /*0e50*/  FMUL R64, R33, UR7 ;  /* 0x0000000721407c20 */ /* 0x000fe20008400000 */
[----:B-1----:R-:W-:-:S05]  /*0e60*/  FMUL R17, R32, UR7 ;  /* 0x0000000720117c20 */ /* 0x002fca0008400000 */
[----:B------:R-:W-:Y:S01]  /*0e70*/  FMNMX R64, R17, R64, !PT ;  /* 0x0000004011407209 */ /* 0x000fe20007800000 */
[----:B------:R-:W-:-:S05]  /*0e80*/  FMUL R17, R36, UR7 ;  /* 0x0000000724117c20 */ /* 0x000fca0008400000 */
        /* <DEDUP_REMOVED lines=13> */
[----:B------:R-:W-:Y:S01]  /*0f60*/  FMUL R17, R49, UR7 ;  /* 0x0000000731117c20 */ /* 0x000fe20008400000 */
[----:B------:R-:W-:Y:S04]  /*0f70*/  HMMA.16816.F32 R60, R60, R66, RZ ;  /* 0x000000423c3c723c */ /* 0x000fe800000018ff */
        /* <DEDUP_REMOVED lines=12> */
[----:B------:R-:W-:-:S05]  /*1040*/  FMNMX R64, R64, R17, !PT ;  /* 0x0000001140407209 */ /* 0x000fca0007800000 */
[----:B------:R-:W0:Y:S02]  /*1050*/  SHFL.BFLY PT, R17, R64, 0x2, 0x1f ;  /* 0x0c401f0040117f89 */ /* 0x000e2400000e0000 */
[----:B0-----:R-:W-:-:S05]  /*1060*/  FMNMX R65, R64, R17, !PT ;  /* 0x0000001140417209 */ /* 0x001fca0007800000 */
[----:B------:R-:W0:Y:S02]  /*1070*/  SHFL.BFLY PT, R66, R65, 0x1, 0x1f ;  /* 0x0c201f0041427f89 */ /* 0x000e2400000e0000 */
[----:B0-----:R-:W-:-:S04]  /*1080*/  FMNMX R17, R65, R66, !PT ;  /* 0x0000004241117209 */ /* 0x001fc80007800000 */
[----:B------:R-:W-:-:S05]  /*1090*/  FMNMX R17, R17, R72, !PT ;  /* 0x0000004811117209 */ /* 0x000fca0007800000 */
[--C-:B------:R-:W-:Y:S01]  /*10a0*/  FFMA R32, R32, UR7, -R17.reuse ;  /* 0x0000000720207c23 */ /* 0x100fe20008000811 */
[--C-:B------:R-:W-:Y:S01]  /*10b0*/  FFMA R33, R33, UR7, -R17.reuse ;  /* 0x0000000721217c23 */ /* 0x100fe20008000811 */
[--C-:B------:R-:W-:Y:S02]  /*10c0*/  FFMA R36, R36, UR7, -R17.reuse ;  /* 0x0000000724247c23 */ /* 0x100fe40008000811 */
[----:B------:R-:W-:Y:S01]  /*10d0*/  FMUL R32, R32, 1.4426950216293334961 ;  /* 0x3fb8aa3b20207820 */ /* 0x000fe20000400000 */
[----:B------:R-:W-:Y:S01]  /*10e0*/  FMUL R33, R33, 1.4426950216293334961 ;  /* 0x3fb8aa3b21217820 */ /* 0x000fe20000400000 */
[----:B------:R-:W-:Y:S01]  /*10f0*/  FMUL R36, R36, 1.4426950216293334961 ;  /* 0x3fb8aa3b24247820 */ /* 0x000fe20000400000 */
[----:B------:R-:W-:-:S03]  /*1100*/  FFMA R37, R37, UR7, -R17 ;  /* 0x0000000725257c23 */ /* 0x000fc60008000811 */
[----:B------:R-:W-:Y:S01]  /*1110*/  MUFU.EX2 R32, R32 ;  /* 0x0000002000207308 */ /* 0x000fe20000000800 */
[----:B------:R-:W-:-:S07]  /*1120*/  FMUL R37, R37, 1.4426950216293334961 ;  /* 0x3fb8aa3b25257820 */ /* 0x000fce0000400000 */
[----:B------:R-:W0:Y:S08]  /*1130*/  MUFU.EX2 R33, R33 ;  /* 0x0000002100217308 */ /* 0x000e300000000800 */
[----:B------:R-:W1:Y:S08]  /*1140*/  MUFU.EX2 R36, R36 ;  /* 0x0000002400247308 */ /* 0x000e700000000800 */
[----:B------:R-:W2:Y:S01]  /*1150*/  MUFU.EX2 R37, R37 ;  /* 0x0000002500257308 */ /* 0x000ea20000000800 */
[----:B0-----:R-:W-:Y:S01]  /*1160*/  FADD R65, R32, R33 ;  /* 0x0000002120417221 */ /* 0x001fe20000000000 */
[----:B------:R-:W-:-:S03]  /*1170*/  F2FP.F16.F32.PACK_AB R64, R33, R32 ;  /* 0x000000202140723e */ /* 0x000fc600000000ff */
[----:B-1----:R-:W-:-:S04]  /*1180*/  FADD R66, R36, R65 ;  /* 0x0000004124427221 */ /* 0x002fc80000000000 */
[C---:B--2---:R-:W-:Y:S01]  /*1190*/  FADD R33, R37.reuse, R66 ;  /* 0x0000004225217221 */ /* 0x044fe20000000000 */
[----:B------:R-:W-:Y:S01]  /*11a0*/  F2FP.F16.F32.PACK_AB R66, R37, R36 ;  /* 0x000000242542723e */ /* 0x000fe200000000ff */
[----:B------:R-:W-:Y:S01]  /*11b0*/  FMUL R36, R34, UR7 ;  /* 0x0000000722247c20 */ /* 0x000fe20008400000 */
        /* <DEDUP_REMOVED lines=29> */
[----:B------:R-:W-:-:S04]  /*1390*/  FFMA R40, R40, UR7, -R17 ;  /* 0x0000000728287c23 */ /* 0x000fc80008000811 */
[----:B------:R-:W-:Y:S01]  /*13a0*/  FMNMX R36, R37, R36, !PT ;  /* 0x0000002425247209 */ /* 0x000fe20007800000 */
[----:B------:R-:W-:Y:S01]  /*13b0*/  FMUL R40, R40, 1.4426950216293334961 ;  /* 0x3fb8aa3b28287820 */ /* 0x000fe20000400000 */
[----:B------:R-:W-:-:S03]  /*13c0*/  FFMA R41, R41, UR7, -R17 ;  /* 0x0000000729297c23 */ /* 0x000fc60008000811 */
[----:B------:R-:W0:Y:S01]  /*13d0*/  SHFL.BFLY PT, R37, R36, 0x2, 0x1f ;  /* 0x0c401f0024257f89 */ /* 0x000e2200000e0000 */
[----:B------:R-:W-:Y:S01]  /*13e0*/  FMUL R41, R41, 1.4426950216293334961 ;  /* 0x3fb8aa3b29297820 */ /* 0x000fe20000400000 */
[----:B------:R-:W1:Y:S08]  /*13f0*/  MUFU.EX2 R40, R40 ;  /* 0x0000002800287308 */ /* 0x000e700000000800 */
[----:B------:R-:W2:Y:S01]  /*1400*/  MUFU.EX2 R41, R41 ;  /* 0x0000002900297308 */ /* 0x000ea20000000800 */
[----:B-1----:R-:W-:Y:S01]  /*1410*/  FADD R32, R40, R33 ;  /* 0x0000002128207221 */ /* 0x002fe20000000000 */
[----:B0-----:R-:W-:-:S03]  /*1420*/  FMNMX R37, R36, R37, !PT ;  /* 0x0000002524257209 */ /* 0x001fc60007800000 */
[C---:B--2---:R-:W-:Y:S01]  /*1430*/  FADD R33, R41.reuse, R32 ;  /* 0x0000002029217221 */ /* 0x044fe20000000000 */
[----:B------:R-:W-:Y:S02]  /*1440*/  F2FP.F16.F32.PACK_AB R32, R41, R40 ;  /* 0x000000282920723e */ /* 0x000fe400000000ff */
[----:B------:R-:W0:Y:S01]  /*1450*/  SHFL.BFLY PT, R40, R37, 0x1, 0x1f ;  /* 0x0c201f0025287f89 */ /* 0x000e2200000e0000 */
[----:B------:R-:W-:-:S03]  /*1460*/  FADD R41, -R17, R72 ;  /* 0x0000004811297221 */ /* 0x000fc60000000100 */
[----:B------:R-:W-:Y:S01]  /*1470*/  STS.U16 [R4+UR5+0x500], R99 ;  /* 0x0005006304007988 */ /* 0x000fe20008000405 */
[----:B------:R-:W-:-:S03]  /*1480*/  FMUL R41, R41, 1.4426950216293334961 ;  /* 0x3fb8aa3b29297820 */ /* 0x000fc60000400000 */
[----:B------:R-:W-:Y:S04]  /*1490*/  STS.U16 [R12+UR5+0x200], R97 ;  /* 0x000200610c007988 */ /* 0x000fe80008000405 */
[----:B------:R-:W-:Y:S01]  /*14a0*/  STS.U16 [R12+UR5+0x600], R101 ;  /* 0x000600650c007988 */ /* 0x000fe20008000405 */
[----:B0-----:R-:W-:-:S04]  /*14b0*/  FMNMX R40, R37, R40, !PT ;  /* 0x0000002825287209 */ /* 0x001fc80007800000 */
[----:B------:R-:W-:Y:S01]  /*14c0*/  FMNMX R40, R40, R73, !PT ;  /* 0x0000004928287209 */ /* 0x000fe20007800000 */
[----:B------:R0:W-:Y:S04]  /*14d0*/  STS.U16 [R13+UR5+0x300], R96 ;  /* 0x000300600d007988 */ /* 0x0001e80008000405 */
[----:B------:R-:W-:Y:S01]  /*14e0*/  FADD R36, -R40, R73 ;  /* 0x0000004928247221 */ /* 0x000fe20000000100 */
[----:B------:R-:W-:Y:S03]  /*14f0*/  STS.U16 [R13+UR5+0x700], R100 ;  /* 0x000700640d007988 */ /* 0x000fe60008000405 */
[----:B------:R-:W-:Y:S01]  /*1500*/  FMUL R72, R36, 1.4426950216293334961 ;  /* 0x3fb8aa3b24487820 */ /* 0x000fe20000400000 */
[----:B------:R-:W1:Y:S08]  /*1510*/  MUFU.EX2 R41, R41 ;  /* 0x0000002900297308 */ /* 0x000e700000000800 */
[----:B------:R-:W2:Y:S01]  /*1520*/  MUFU.EX2 R72, R72 ;  /* 0x0000004800487308 */ /* 0x000ea20000000800 */
[--C-:B------:R-:W-:Y:S01]  /*1530*/  FFMA R38, R38, UR7, -R40.reuse ;  /* 0x0000000726267c23 */ /* 0x100fe20008000828 */
[----:B------:R-:W-:-:S03]  /*1540*/  FFMA R39, R39, UR7, -R40 ;  /* 0x0000000727277c23 */ /* 0x000fc60008000828 */
[----:B------:R-:W-:Y:S01]  /*1550*/  FMUL R38, R38, 1.4426950216293334961 ;  /* 0x3fb8aa3b26267820 */ /* 0x000fe20000400000 */
[----:B------:R-:W-:-:S03]  /*1560*/  FMUL R73, R39, 1.4426950216293334961 ;  /* 0x3fb8aa3b27497820 */ /* 0x000fc60000400000 */
[----:B------:R3:W-:Y:S01]  /*1570*/  MUFU.EX2 R98, R38 ;  /* 0x0000002600627308 */ /* 0x0007e20000000800 */
[C---:B-1----:R-:W-:Y:S01]  /*1580*/  FMUL R36, R41.reuse, R24 ;  /* 0x0000001829247220 */ /* 0x042fe20000400000 */
[----:B------:R-:W-:Y:S01]  /*1590*/  FMUL R37, R41, R25 ;  /* 0x0000001929257220 */ /* 0x000fe20000400000 */
[--C-:B------:R-:W-:Y:S01]  /*15a0*/  FFMA R34, R34, UR7, -R40.reuse ;  /* 0x0000000722227c23 */ /* 0x100fe20008000828 */
[----:B------:R-:W-:Y:S01]  /*15b0*/  FFMA R35, R35, UR7, -R40 ;  /* 0x0000000723237c23 */ /* 0x000fe20008000828 */
[C---:B--2---:R-:W-:Y:S01]  /*15c0*/  FMUL R39, R72.reuse, R27 ;  /* 0x0000001b48277220 */ /* 0x044fe20000400000 */
[----:B---3--:R-:W-:Y:S01]  /*15d0*/  FMUL R38, R72, R26 ;  /* 0x0000001a48267220 */ /* 0x008fe20000400000 */
[----:B------:R-:W-:Y:S01]  /*15e0*/  BAR.SYNC.DEFER_BLOCKING 0x0 ;  /* 0x0000000000007b1d */ /* 0x000fe20000010000 */
[----:B------:R-:W-:Y:S01]  /*15f0*/  FMUL R34, R34, 1.4426950216293334961 ;  /* 0x3fb8aa3b22227820 */ /* 0x000fe20000400000 */
[----:B------:R-:W-:-:S05]  /*1600*/  FMUL R35, R35, 1.4426950216293334961 ;  /* 0x3fb8aa3b23237820 */ /* 0x000fca0000400000 */
[----:B------:R-:W-:Y:S01]  /*1610*/  MUFU.EX2 R34, R34 ;  /* 0x0000002200227308 */ /* 0x000fe20000000800 */
[----:B------:R-:W1:Y:S07]  /*1620*/  LDSM.16.M88.4 R24, [R6+UR5] ;  /* 0x000000050618783b */ /* 0x000e6e0008000200 */
[----:B------:R-:W2:Y:S08]  /*1630*/  MUFU.EX2 R35, R35 ;  /* 0x0000002300237308 */ /* 0x000eb00000000800 */
[----:B------:R-:W3:Y:S01]  /*1640*/  MUFU.EX2 R73, R73 ;  /* 0x0000004900497308 */ /* 0x000ee20000000800 */
[----:B--2---:R-:W-:Y:S01]  /*1650*/  FADD R67, R34, R35 ;  /* 0x0000002322437221 */ /* 0x004fe20000000000 */
[----:B------:R-:W-:-:S03]  /*1660*/  F2FP.F16.F32.PACK_AB R65, R35, R34 ;  /* 0x000000222341723e */ /* 0x000fc600000000ff */
[----:B0-----:R-:W-:Y:S01]  /*1670*/  FADD R96, R98, R67 ;  /* 0x0000004362607221 */ /* 0x001fe20000000000 */
[----:B---3--:R-:W-:Y:S01]  /*1680*/  F2FP.F16.F32.PACK_AB R67, R73, R98 ;  /* 0x000000624943723e */ /* 0x008fe200000000ff */
[--C-:B------:R-:W-:Y:S01]  /*1690*/  FFMA R44, R44, UR7, -R17.reuse ;  /* 0x000000072c2c7c23 */ /* 0x100fe20008000811 */
[----:B------:R-:W-:Y:S01]  /*16a0*/  FFMA R45, R45, UR7, -R17 ;  /* 0x000000072d2d7c23 */ /* 0x000fe20008000811 */
[--C-:B------:R-:W-:Y:S01]  /*16b0*/  FFMA R46, R46, UR7, -R40.reuse ;  /* 0x000000072e2e7c23 */ /* 0x100fe20008000828 */
[--C-:B------:R-:W-:Y:S01]  /*16c0*/  FFMA R47, R47, UR7, -R40.reuse ;  /* 0x000000072f2f7c23 */ /* 0x100fe20008000828 */
[----:B------:R-:W-:Y:S01]  /*16d0*/  FMUL R34, R44, 1.4426950216293334961 ;  /* 0x3fb8aa3b2c227820 */ /* 0x000fe20000400000 */
[----:B------:R-:W-:Y:S01]  /*16e0*/  FMUL R45, R45, 1.4426950216293334961 ;  /* 0x3fb8aa3b2d2d7820 */ /* 0x000fe20000400000 */
[----:B-1----:R-:W-:Y:S07]  /*16f0*/  HMMA.16816.F32 R36, R64, R24, R36 ;  /* 0x000000184024723c */ /* 0x002fee0000001824 */
[----:B------:R-:W-:Y:S01]  /*1700*/  FFMA R24, R42, UR7, -R40 ;  /* 0x000000072a187c23 */ /* 0x000fe20008000828 */
[----:B------:R-:W-:-:S03]  /*1710*/  FMUL R46, R46, 1.4426950216293334961 ;  /* 0x3fb8aa3b2e2e7820 */ /* 0x000fc60000400000 */
[----:B------:R-:W-:Y:S01]  /*1720*/  FMUL R25, R24, 1.4426950216293334961 ;  /* 0x3fb8aa3b18197820 */ /* 0x000fe20000400000 */
[----:B------:R-:W-:Y:S01]  /*1730*/  FFMA R24, R43, UR7, -R40 ;  /* 0x000000072b187c23 */ /* 0x000fe20008000828 */
[----:B------:R-:W-:-:S03]  /*1740*/  FMUL R97, R47, 1.4426950216293334961 ;  /* 0x3fb8aa3b2f617820 */ /* 0x000fc60000400000 */
[----:B------:R-:W-:Y:S01]  /*1750*/  FMUL R24, R24, 1.4426950216293334961 ;  /* 0x3fb8aa3b18187820 */ /* 0x000fe20000400000 */
[----:B------:R-:W0:Y:S08]  /*1760*/  MUFU.EX2 R34, R34 ;  /* 0x0000002200227308 */ /* 0x000e300000000800 */
[----:B------:R-:W1:Y:S08]  /*1770*/  MUFU.EX2 R42, R45 ;  /* 0x0000002d002a7308 */ /* 0x000e700000000800 */
[----:B------:R-:W-:Y:S08]  /*1780*/  MUFU.EX2 R43, R25 ;  /* 0x00000019002b7308 */ /* 0x000ff00000000800 */
[----:B------:R-:W2:Y:S08]  /*1790*/  MUFU.EX2 R44, R24 ;  /* 0x00000018002c7308 */ /* 0x000eb00000000800 */
[----:B------:R-:W-:Y:S08]  /*17a0*/  MUFU.EX2 R46, R46 ;  /* 0x0000002e002e7308 */ /* 0x000ff00000000800 */
[----:B------:R-:W3:Y:S01]  /*17b0*/  MUFU.EX2 R45, R97 ;  /* 0x00000061002d7308 */ /* 0x000ee20000000800 */
[----:B0-----:R-:W-:Y:S01]  /*17c0*/  FADD R47, R34, R33 ;  /* 0x00000021222f7221 */ /* 0x001fe20000000000 */
[----:B-1----:R-:W-:-:S02]  /*17d0*/  F2FP.F16.F32.PACK_AB R34, R42, R34 ;  /* 0x000000222a22723e */ /* 0x002fc400000000ff */
[----:B--2---:R-:W-:Y:S02]  /*17e0*/  F2FP.F16.F32.PACK_AB R33, R44, R43 ;  /* 0x0000002b2c21723e */ /* 0x004fe400000000ff */
[----:B---3--:R-:W-:-:S07]  /*17f0*/  F2FP.F16.F32.PACK_AB R35, R45, R46 ;  /* 0x0000002e2d23723e */ /* 0x008fce00000000ff */
[----:B------:R-:W-:Y:S01]  /*1800*/  HMMA.16816.F32 R36, R32, R26, R36 ;  /* 0x0000001a2024723c */ /* 0x000fe20000001824 */
[----:B------:R-:W0:Y:S01]  /*1810*/  LDSM.16.M88.4 R24, [R6+UR5+0x400] ;  /* 0x000400050618783b */ /* 0x000e220008000200 */
[C---:B------:R-:W-:Y:S01]  /*1820*/  FMUL R28, R41.reuse, R28 ;  /* 0x0000001c291c7220 */ /* 0x040fe20000400000 */
[C---:B------:R-:W-:Y:S01]  /*1830*/  FMUL R30, R72.reuse, R30 ;  /* 0x0000001e481e7220 */ /* 0x040fe20000400000 */
[----:B------:R-:W-:Y:S01]  /*1840*/  FMUL R29, R41, R29 ;  /* 0x0000001d291d7220 */ /* 0x000fe20000400000 */
[----:B------:R-:W-:Y:S01]  /*1850*/  FMUL R31, R72, R31 ;  /* 0x0000001f481f7220 */ /* 0x000fe20000400000 */
[--C-:B------:R-:W-:Y:S01]  /*1860*/  FFMA R50, R50, UR7, -R40.reuse ;  /* 0x0000000732327c23 */ /* 0x100fe20008000828 */
[--C-:B------:R-:W-:Y:S01]  /*1870*/  FFMA R48, R48, UR7, -R17.reuse ;  /* 0x0000000730307c23 */ /* 0x100fe20008000811 */
[--C-:B------:R-:W-:Y:S01]  /*1880*/  FFMA R53, R53, UR7, -R17.reuse ;  /* 0x0000000735357c23 */ /* 0x100fe20008000811 */
[----:B------:R-:W-:Y:S01]  /*1890*/  FFMA R51, R51, UR7, -R40 ;  /* 0x0000000733337c23 */ /* 0x000fe20008000828 */
[----:B------:R-:W-:Y:S01]  /*18a0*/  FMUL R50, R50, 1.4426950216293334961 ;  /* 0x3fb8aa3b32327820 */ /* 0x000fe20000400000 */
[----:B------:R-:W-:Y:S01]  /*18b0*/  FMUL R48, R48, 1.4426950216293334961 ;  /* 0x3fb8aa3b30307820 */ /* 0x000fe20000400000 */
[----:B------:R-:W-:Y:S01]  /*18c0*/  FADD R96, R73, R96 ;  /* 0x0000006049607221 */ /* 0x000fe20000000000 */
[----:B------:R-:W-:Y:S01]  /*18d0*/  FMUL R51, R51, 1.4426950216293334961 ;  /* 0x3fb8aa3b33337820 */ /* 0x000fe20000400000 */
[--C-:B------:R-:W-:Y:S01]  /*18e0*/  FFMA R54, R54, UR7, -R40.reuse ;  /* 0x0000000736367c23 */ /* 0x100fe20008000828 */
[----:B------:R-:W-:Y:S01]  /*18f0*/  FFMA R52, R52, UR7, -R17 ;  /* 0x0000000734347c23 */ /* 0x000fe20008000811 */
[----:B------:R-:W1:Y:S01]  /*1900*/  MUFU.EX2 R50, R50 ;  /* 0x0000003200327308 */ /* 0x000e620000000800 */
[--C-:B------:R-:W-:Y:S01]  /*1910*/  FFMA R55, R55, UR7, -R40.reuse ;  /* 0x0000000737377c23 */ /* 0x100fe20008000828 */
[----:B------:R-:W-:Y:S01]  /*1920*/  FMUL R54, R54, 1.4426950216293334961 ;  /* 0x3fb8aa3b36367820 */ /* 0x000fe20000400000 */
[----:B------:R-:W-:Y:S01]  /*1930*/  FMUL R52, R52, 1.4426950216293334961 ;  /* 0x3fb8aa3b34347820 */ /* 0x000fe20000400000 */
[----:B------:R-:W-:Y:S01]  /*1940*/  FFMA R58, R58, UR7, -R40 ;  /* 0x000000073a3a7c23 */ /* 0x000fe20008000828 */
[----:B------:R-:W-:-:S03]  /*1950*/  FMUL R55, R55, 1.4426950216293334961 ;  /* 0x3fb8aa3b37377820 */ /* 0x000fc60000400000 */
[----:B------:R-:W-:Y:S01]  /*1960*/  MUFU.EX2 R51, R51 ;  /* 0x0000003300337308 */ /* 0x000fe20000000800 */
[----:B0-----:R-:W-:Y:S07]  /*1970*/  HMMA.16816.F32 R28, R64, R24, R28 ;  /* 0x00000018401c723c */ /* 0x001fee000000181c */
[--C-:B------:R-:W-:Y:S01]  /*1980*/  FFMA R24, R49, UR7, -R17.reuse ;  /* 0x0000000731187c23 */ /* 0x100fe20008000811 */
[----:B------:R-:W-:Y:S01]  /*1990*/  FMUL R25, R53, 1.4426950216293334961 ;  /* 0x3fb8aa3b35197820 */ /* 0x000fe20000400000 */
[----:B------:R-:W0:Y:S02]  /*19a0*/  MUFU.EX2 R49, R48 ;  /* 0x0000003000317308 */ /* 0x000e240000000800 */
[----:B------:R-:W-:Y:S01]  /*19b0*/  FMUL R64, R24, 1.4426950216293334961 ;  /* 0x3fb8aa3b18407820 */ /* 0x000fe20000400000 */
[----:B------:R-:W-:-:S05]  /*19c0*/  FFMA R24, R56, UR7, -R17 ;  /* 0x0000000738187c23 */ /* 0x000fca0008000811 */
[----:B------:R2:W-:Y:S01]  /*19d0*/  MUFU.EX2 R56, R25 ;  /* 0x0000001900387308 */ /* 0x0005e20000000800 */
[----:B------:R-:W-:Y:S01]  /*19e0*/  FMUL R24, R24, 1.4426950216293334961 ;  /* 0x3fb8aa3b18187820 */ /* 0x000fe20000400000 */
[----:B--2---:R-:W-:-:S06]  /*19f0*/  FADD R25, R43, R96 ;  /* 0x000000602b197221 */ /* 0x004fcc0000000000 */
[----:B------:R-:W2:Y:S01]  /*1a00*/  MUFU.EX2 R64, R64 ;  /* 0x0000004000407308 */ /* 0x000ea20000000800 */
[----:B------:R-:W-:Y:S01]  /*1a10*/  FADD R25, R44, R25 ;  /* 0x000000192c197221 */ /* 0x000fe20000000000 */
[----:B------:R-:W-:-:S06]  /*1a20*/  FMUL R43, R58, 1.4426950216293334961 ;  /* 0x3fb8aa3b3a2b7820 */ /* 0x000fcc0000400000 */
[----:B------:R-:W3:Y:S01]  /*1a30*/  MUFU.EX2 R65, R52 ;  /* 0x0000003400417308 */ /* 0x000ee20000000800 */
[----:B------:R-:W-:Y:S01]  /*1a40*/  FADD R46, R46, R25 ;  /* 0x000000192e2e7221 */ /* 0x000fe20000000000 */
[----:B------:R-:W-:Y:S01]  /*1a50*/  FFMA R57, R57, UR7, -R17 ;  /* 0x0000000739397c23 */ /* 0x000fe20008000811 */
[----:B------:R-:W-:-:S05]  /*1a60*/  FFMA R59, R59, UR7, -R40 ;  /* 0x000000073b3b7c23 */ /* 0x000fca0008000828 */
[----:B------:R-:W4:Y:S01]  /*1a70*/  MUFU.EX2 R54, R54 ;  /* 0x0000003600367308 */ /* 0x000f220000000800 */
[----:B------:R-:W-:Y:S01]  /*1a80*/  FADD R45, R45, R46 ;  /* 0x0000002e2d2d7221 */ /* 0x000fe20000000000 */
[----:B------:R-:W-:Y:S01]  /*1a90*/  FFMA R62, R62, UR7, -R40 ;  /* 0x000000073e3e7c23 */ /* 0x000fe20008000828 */
[----:B------:R-:W-:-:S05]  /*1aa0*/  FMUL R53, R57, 1.4426950216293334961 ;  /* 0x3fb8aa3b39357820 */ /* 0x000fca0000400000 */
[----:B------:R5:W-:Y:S01]  /*1ab0*/  MUFU.EX2 R48, R24 ;  /* 0x0000001800307308 */ /* 0x000be20000000800 */
[----:B------:R-:W-:Y:S01]  /*1ac0*/  HMMA.16816.F32 R28, R32, R26, R28 ;  /* 0x0000001a201c723c */ /* 0x000fe2000000181c */
[----:B------:R-:W-:Y:S01]  /*1ad0*/  FMUL R59, R59, 1.4426950216293334961 ;  /* 0x3fb8aa3b3b3b7820 */ /* 0x000fe20000400000 */
[----:B------:R-:W-:-:S05]  /*1ae0*/  FFMA R60, R60, UR7, -R17 ;  /* 0x000000073c3c7c23 */ /* 0x000fca0008000811 */
[----:B------:R-:W4:Y:S01]  /*1af0*/  MUFU.EX2 R55, R55 ;  /* 0x0000003700377308 */ /* 0x000f220000000800 */
[----:B-----5:R-:W-:Y:S01]  /*1b00*/  FADD R24, R42, R47 ;  /* 0x0000002f2a187221 */ /* 0x020fe20000000000 */
[----:B-1----:R-:W-:Y:S01]  /*1b10*/  FADD R26, R50, R45 ;  /* 0x0000002d321a7221 */ /* 0x002fe20000000000 */
[----:B------:R-:W-:Y:S02]  /*1b20*/  FMUL R62, R62, 1.4426950216293334961 ;  /* 0x3fb8aa3b3e3e7820 */ /* 0x000fe40000400000 */
[----:B0-----:R-:W-:Y:S01]  /*1b30*/  FADD R25, R49, R24 ;  /* 0x0000001831197221 */ /* 0x001fe20000000000 */
[----:B------:R-:W-:Y:S02]  /*1b40*/  FFMA R63, R63, UR7, -R40 ;  /* 0x000000073f3f7c23 */ /* 0x000fe40008000828 */
[----:B------:R-:W0:Y:S01]  /*1b50*/  MUFU.EX2 R43, R43 ;  /* 0x0000002b002b7308 */ /* 0x000e220000000800 */
[----:B------:R-:W-:Y:S01]  /*1b60*/  FFMA R61, R61, UR7, -R17 ;  /* 0x000000073d3d7c23 */ /* 0x000fe20008000811 */
[----:B--2---:R-:W-:Y:S01]  /*1b70*/  FADD R24, R64, R25 ;  /* 0x0000001940187221 */ /* 0x004fe20000000000 */
[----:B------:R-:W-:Y:S01]  /*1b80*/  FMUL R60, R60, 1.4426950216293334961 ;  /* 0x3fb8aa3b3c3c7820 */ /* 0x000fe20000400000 */
[----:B------:R-:W-:Y:S01]  /*1b90*/  FADD R25, R51, R26 ;  /* 0x0000001a33197221 */ /* 0x000fe20000000000 */
[----:B------:R-:W-:-:S03]  /*1ba0*/  FMUL R63, R63, 1.4426950216293334961 ;  /* 0x3fb8aa3b3f3f7820 */ /* 0x000fc60000400000 */
[----:B------:R-:W1:Y:S01]  /*1bb0*/  MUFU.EX2 R42, R59 ;  /* 0x0000003b002a7308 */ /* 0x000e620000000800 */
[----:B------:R-:W-:Y:S01]  /*1bc0*/  FMUL R57, R61, 1.4426950216293334961 ;  /* 0x3fb8aa3b3d397820 */ /* 0x000fe20000400000 */
[----:B---3--:R-:W-:Y:S01]  /*1bd0*/  FADD R27, R65, R24 ;  /* 0x00000018411b7221 */ /* 0x008fe20000000000 */
[----:B----4-:R-:W-:-:S05]  /*1be0*/  FADD R24, R54, R25 ;  /* 0x0000001936187221 */ /* 0x010fca0000000000 */
[----:B------:R-:W2:Y:S01]  /*1bf0*/  MUFU.EX2 R53, R53 ;  /* 0x0000003500357308 */ /* 0x000ea20000000800 */
[----:B------:R-:W-:Y:S01]  /*1c00*/  FADD R32, R55, R24 ;  /* 0x0000001837207221 */ /* 0x000fe20000000000 */
[----:B------:R-:W-:Y:S02]  /*1c10*/  FADD R33, R56, R27 ;  /* 0x0000001b38217221 */ /* 0x000fe40000000000 */
[----:B------:R-:W-:Y:S04]  /*1c20*/  LDSM.16.M88.4 R24, [R14+UR5] ;  /* 0x000000050e18783b */ /* 0x000fe80008000200 */
[----:B------:R-:W3:Y:S08]  /*1c30*/  MUFU.EX2 R62, R62 ;  /* 0x0000003e003e7308 */ /* 0x000ef00000000800 */
[----:B------:R-:W4:Y:S01]  /*1c40*/  MUFU.EX2 R52, R60 ;  /* 0x0000003c00347308 */ /* 0x000f220000000800 */
[----:B0-----:R-:W-:Y:S01]  /*1c50*/  FADD R47, R43, R32 ;  /* 0x000000202b2f7221 */ /* 0x001fe20000000000 */
[----:B------:R-:W-:-:S02]  /*1c60*/  FADD R44, R48, R33 ;  /* 0x00000021302c7221 */ /* 0x000fc40000000000 */
[----:B------:R-:W0:Y:S04]  /*1c70*/  LDSM.16.M88.4 R32, [R14+UR5+0x400] ;  /* 0x000400050e20783b */ /* 0x000e280008000200 */
[----:B------:R-:W5:Y:S08]  /*1c80*/  MUFU.EX2 R63, R63 ;  /* 0x0000003f003f7308 */ /* 0x000f700000000800 */
[----:B------:R-:W5:Y:S01]  /*1c90*/  MUFU.EX2 R57, R57 ;  /* 0x0000003900397308 */ /* 0x000f620000000800 */
[----:B-1----:R-:W-:Y:S01]  /*1ca0*/  FADD R47, R42, R47 ;  /* 0x0000002f2a2f7221 */ /* 0x002fe20000000000 */
[----:B--2---:R-:W-:-:S03]  /*1cb0*/  FADD R45, R53, R44 ;  /* 0x0000002c352d7221 */ /* 0x004fc60000000000 */
[----:B---3--:R-:W-:Y:S01]  /*1cc0*/  FADD R46, R62, R47 ;  /* 0x0000002f3e2e7221 */ /* 0x008fe20000000000 */
[----:B----4-:R-:W-:-:S03]  /*1cd0*/  FADD R44, R52, R45 ;  /* 0x0000002d342c7221 */ /* 0x010fc60000000000 */
[----:B-----5:R-:W-:Y:S01]  /*1ce0*/  FADD R59, R63, R46 ;  /* 0x0000002e3f3b7221 */ /* 0x020fe20000000000 */
[----:B------:R-:W-:-:S04]  /*1cf0*/  FADD R58, R57, R44 ;  /* 0x0000002c393a7221 */ /* 0x000fc80000000000 */
[----:B------:R-:W1:Y:S04]  /*1d00*/  SHFL.BFLY PT, R60, R59, 0x2, 0x1f ;  /* 0x0c401f003b3c7f89 */ /* 0x000e6800000e0000 */
[----:B------:R-:W2:Y:S01]  /*1d10*/  SHFL.BFLY PT, R61, R58, 0x2, 0x1f ;  /* 0x0c401f003a3d7f89 */ /* 0x000ea200000e0000 */
[----:B------:R-:W-:Y:S02]  /*1d20*/  F2FP.F16.F32.PACK_AB R44, R64, R49 ;  /* 0x00000031402c723e */ /* 0x000fe400000000ff */
[----:B------:R-:W-:Y:S02]  /*1d30*/  F2FP.F16.F32.PACK_AB R46, R56, R65 ;  /* 0x00000041382e723e */ /* 0x000fe400000000ff */
[----:B------:R-:W-:Y:S02]  /*1d40*/  F2FP.F16.F32.PACK_AB R45, R51, R50 ;  /* 0x00000032332d723e */ /* 0x000fe400000000ff */
[----:B------:R-:W-:-:S07]  /*1d50*/  F2FP.F16.F32.PACK_AB R47, R55, R54 ;  /* 0x00000036372f723e */ /* 0x000fce00000000ff */
[----:B0-----:R-:W-:Y:S01]  /*1d60*/  HMMA.16816.F32 R28, R44, R32, R28 ;  /* 0x000000202c1c723c */ /* 0x001fe2000000181c */
[----:B-1----:R-:W-:Y:S01]  /*1d70*/  FADD R60, R59, R60 ;  /* 0x0000003c3b3c7221 */ /* 0x002fe20000000000 */
[----:B--2---:R-:W-:-:S04]  /*1d80*/  FADD R61, R58, R61 ;  /* 0x0000003d3a3d7221 */ /* 0x004fc80000000000 */
[----:B------:R-:W0:Y:S01]  /*1d90*/  SHFL.BFLY PT, R33, R60, 0x1, 0x1f ;  /* 0x0c201f003c217f89 */ /* 0x000e2200000e0000 */
[----:B------:R-:W-:Y:S03]  /*1da0*/  HMMA.16816.F32 R36, R44, R24, R36 ;  /* 0x000000182c24723c */ /* 0x000fe60000001824 */
[----:B------:R-:W1:Y:S01]  /*1db0*/  SHFL.BFLY PT, R32, R61, 0x1, 0x1f ;  /* 0x0c201f003d207f89 */ /* 0x000e6200000e0000 */
[----:B------:R-:W-:-:S06]  /*1dc0*/  UIADD3 UR4, UR4, 0x40, URZ ;  /* 0x0000004004047890 */ /* 0x000fcc000fffe03f */
[----:B------:R-:W-:Y:S02]  /*1dd0*/  ISETP.LE.AND P0, PT, R2, UR4, PT ;  /* 0x0000000402007c0c */ /* 0x000fe4000bf03270 */
[----:B------:R-:W-:Y:S02]  /*1de0*/  F2FP.F16.F32.PACK_AB R44, R53, R48 ;  /* 0x00000030352c723e */ /* 0x000fe400000000ff */
[----:B------:R-:W-:Y:S02]  /*1df0*/  F2FP.F16.F32.PACK_AB R45, R42, R43 ;  /* 0x0000002b2a2d723e */ /* 0x000fe400000000ff */
[----:B------:R-:W-:Y:S02]  /*1e00*/  F2FP.F16.F32.PACK_AB R46, R57, R52 ;  /* 0x00000034392e723e */ /* 0x000fe400000000ff */
[----:B------:R-:W-:Y:S01]  /*1e10*/  F2FP.F16.F32.PACK_AB R47, R63, R62 ;  /* 0x0000003e3f2f723e */ /* 0x000fe200000000ff */
[----:B0-----:R-:W-:-:S06]  /*1e20*/  FADD R33, R60, R33 ;  /* 0x000000213c217221 */ /* 0x001fcc0000000000 */
[----:B------:R-:W-:Y:S01]  /*1e30*/  HMMA.16816.F32 R24, R44, R26, R36 ;  /* 0x0000001a2c18723c */ /* 0x000fe20000001824 */
[----:B-1----:R-:W-:Y:S01]  /*1e40*/  FADD R32, R61, R32 ;  /* 0x000000203d207221 */ /* 0x002fe20000000000 */
[----:B------:R-:W-:-:S04]  /*1e50*/  FFMA R15, R72, R15, R33 ;  /* 0x0000000f480f7223 */ /* 0x000fc80000000021 */
[----:B------:R-:W-:Y:S01]  /*1e60*/  HMMA.16816.F32 R28, R44, R34, R28 ;  /* 0x000000222c1c723c */ /* 0x000fe2000000181c */
[----:B------:R-:W-:Y:S01]  /*1e70*/  FFMA R10, R41, R10, R32 ;  /* 0x0000000a290a7223 */ /* 0x000fe20000000020 */
[----:B------:R-:W-:Y:S01]  /*1e80*/  IMAD R8, R9, 0x40, R8 ;  /* 0x0000004009087824 */ /* 0x000fe200078e0208 */
[----:B------:R-:W-:Y:S02]  /*1e90*/  LEA R16, R7, R16, 0x6 ;  /* 0x0000001007107211 */ /* 0x000fe400078e30ff */
[----:B------:R-:W-:Y:S02]  /*1ea0*/  MOV R72, R17 ;  /* 0x0000001100487202 */ /* 0x000fe40000000f00 */
[----:B------:R-:W-:Y:S01]  /*1eb0*/  MOV R73, R40 ;  /* 0x0000002800497202 */ /* 0x000fe20000000f00 */
[----:B------:R-:W-:-:S01]  /*1ec0*/  NOP ;  /* 0x0000000000007918 */ /* 0x000fc20000000000 */
[----:B------:R-:W-:-:S15]  /*1ed0*/  @!P0 BRA `(.L_x_1) ;  /* 0xffffffe800f48947 */ /* 0x000fde000383ffff */
.L_x_0:
[----:B------:R-:W0:Y:S01]  /*1ee0*/  S2R R23, SR_TID.X ;  /* 0x0000000000177919 */ /* 0x000e220000002100 */
[----:B------:R-:W1:Y:S01]  /*1ef0*/  S2UR UR5, SR_CgaCtaId ;  /* 0x00000000000579c3 */ /* 0x000e620000008800 */
[C---:B------:R-:W-:Y:S01]  /*1f00*/  FSETP.GT.AND P0, PT, |R15|.reuse, 8.50705917302346158658e+37, PT ;  /* 0x7e8000000f00780b */ /* 0x040fe20003f04200 */
[C---:B------:R-:W-:Y:S01]  /*1f10*/  FMUL R4, R15.reuse, 8388608 ;  /* 0x4b0000000f047820 */ /* 0x040fe20000400000 */
[----:B------:R-:W-:Y:S01]  /*1f20*/  FSETP.GEU.AND P3, PT, |R15|, 1.175494350822287508e-38, PT ;  /* 0x008000000f00780b */ /* 0x000fe20003f6e200 */
[----:B------:R-:W-:Y:S01]  /*1f30*/  UMOV UR4, 0x400 ;  /* 0x0000040000047882 */ /* 0x000fe20000000000 */
[----:B------:R-:W-:-:S03]  /*1f40*/  MOV R16, R10 ;  /* 0x0000000a00107202 */ /* 0x000fc60000000f00 */
[----:B------:R-:W-:Y:S01]  /*1f50*/  BAR.SYNC.DEFER_BLOCKING 0x0 ;  /* 0x0000000000007b1d */ /* 0x000fe20000010000 */
[C---:B------:R-:W-:Y:S02]  /*1f60*/  FSETP.GEU.AND P2, PT, R15.reuse, 1.175494350822287508e-38, PT ;  /* 0x008000000f00780b */ /* 0x040fe40003f4e000 */
[C---:B------:R-:W-:Y:S01]  /*1f70*/  FSETP.GEU.AND P1, PT, R16.reuse, 1.175494350822287508e-38, PT ;  /* 0x008000001000780b */ /* 0x040fe20003f2e000 */
[----:B------:R-:W-:Y:S01]  /*1f80*/  FMUL R3, R16, 8388608 ;  /* 0x4b00000010037820 */ /* 0x000fe20000400000 */
[----:B------:R-:W-:Y:S01]  /*1f90*/  FSEL R32, R4, R15, !P2 ;  /* 0x0000000f04207208 */ /* 0x000fe20005000000 */
[----:B------:R-:W-:-:S03]  /*1fa0*/  @P0 FMUL R15, R15, 0.25 ;  /* 0x3e8000000f0f0820 */ /* 0x000fc60000400000 */
[----:B------:R-:W-:Y:S01]  /*1fb0*/  FSEL R21, R3, R16, !P1 ;  /* 0x0000001003157208 */ /* 0x000fe20004800000 */
[----:B------:R-:W-:Y:S01]  /*1fc0*/  @P0 FMUL R31, R31, 0.25 ;  /* 0x3e8000001f1f0820 */ /* 0x000fe20000400000 */
[----:B------:R-:W-:Y:S01]  /*1fd0*/  FSEL R3, RZ, -23, P1 ;  /* 0xc1b80000ff037808 */ /* 0x000fe20000800000 */
[----:B------:R-:W-:Y:S01]  /*1fe0*/  @!P3 FMUL R15, R15, 16777216 ;  /* 0x4b8000000f0fb820 */ /* 0x000fe20000400000 */
[----:B------:R-:W-:Y:S01]  /*1ff0*/  FSETP.GT.AND P1, PT, |R16|, 8.50705917302346158658e+37, PT ;  /* 0x7e8000001000780b */ /* 0x000fe20003f24200 */
[----:B------:R-:W-:Y:S01]  /*2000*/  @P0 FMUL R30, R30, 0.25 ;  /* 0x3e8000001e1e0820 */ /* 0x000fe20000400000 */
[----:B------:R-:W-:Y:S01]  /*2010*/  @P0 FMUL R27, R27, 0.25 ;  /* 0x3e8000001b1b0820 */ /* 0x000fe20000400000 */
[----:B------:R-:W-:Y:S01]  /*2020*/  @P0 FMUL R26, R26, 0.25 ;  /* 0x3e8000001a1a0820 */ /* 0x000fe20000400000 */
[----:B------:R-:W-:Y:S01]  /*2030*/  @!P3 FMUL R31, R31, 16777216 ;  /* 0x4b8000001f1fb820 */ /* 0x000fe20000400000 */
[----:B-1----:R-:W-:Y:S01]  /*2040*/  ULEA UR7, UR5, UR4, 0x18 ;  /* 0x0000000405077291 */ /* 0x002fe2000f8ec03f */
[----:B------:R-:W-:Y:S01]  /*2050*/  @!P3 FMUL R30, R30, 16777216 ;  /* 0x4b8000001e1eb820 */ /* 0x000fe20000400000 */
[----:B------:R-:W-:Y:S01]  /*2060*/  @!P3 FMUL R27, R27, 16777216 ;  /* 0x4b8000001b1bb820 */ /* 0x000fe20000400000 */
[----:B------:R-:W-:Y:S01]  /*2070*/  @!P3 FMUL R26, R26, 16777216 ;  /* 0x4b8000001a1ab820 */ /* 0x000fe20000400000 */
[----:B------:R-:W-:Y:S01]  /*2080*/  ISETP.GE.U32.AND P3, PT, R21, 0x7f800000, PT ;  /* 0x7f8000001500780c */ /* 0x000fe20003f66070 */
[----:B------:R-:W-:Y:S01]  /*2090*/  ULDC.64 UR4, c[0x0][0x270] ;  /* 0x00009c0000047ab9 */ /* 0x000fe20000000a00 */
[----:B0-----:R-:W-:Y:S01]  /*20a0*/  SHF.R.S32.HI R6, RZ, 0x5, R23 ;  /* 0x00000005ff067819 */ /* 0x001fe20000011417 */
[C---:B------:R-:W-:Y:S01]  /*20b0*/  IMAD.SHL.U32 R10, R23.reuse, 0x40, RZ ;  /* 0x00000040170a7824 */ /* 0x040fe200078e00ff */
[----:B------:R-:W-:Y:S01]  /*20c0*/  SHF.L.U32 R2, R23, 0x1, RZ ;  /* 0x0000000117027819 */ /* 0x000fe200000006ff */
[----:B------:R-:W-:Y:S01]  /*20d0*/  @P1 FMUL R29, R29, 0.25 ;  /* 0x3e8000001d1d1820 */ /* 0x000fe20000400000 */
[----:B------:R-:W-:Y:S01]  /*20e0*/  SGXT R4, R6, 0x1 ;  /* 0x000000010604781a */ /* 0x000fe20000000200 */
[----:B------:R-:W-:Y:S01]  /*20f0*/  @P1 FMUL R28, R28, 0.25 ;  /* 0x3e8000001c1c1820 */ /* 0x000fe20000400000 */
[----:B------:R-:W-:Y:S01]  /*2100*/  LOP3.LUT R5, R23, 0x8, RZ, 0xc0, !PT ;  /* 0x0000000817057812 */ /* 0x000fe200078ec0ff */
[----:B------:R-:W-:Y:S01]  /*2110*/  @P1 FMUL R24, R24, 0.25 ;  /* 0x3e80000018181820 */ /* 0x000fe20000400000 */
[----:B------:R-:W-:Y:S01]  /*2120*/  LOP3.LUT R9, R4, 0x204, RZ, 0xc0, !PT ;  /* 0x0000020404097812 */ /* 0x000fe200078ec0ff */
[----:B------:R-:W-:Y:S01]  /*2130*/  @P1 FMUL R25, R25, 0.25 ;  /* 0x3e80000019191820 */ /* 0x000fe20000400000 */
[----:B------:R-:W-:Y:S01]  /*2140*/  LEA.HI R13, R5, UR7, RZ, 0x1f ;  /* 0x00000007050d7c11 */ /* 0x000fe2000f8ff8ff */
[----:B------:R-:W-:Y:S01]  /*2150*/  UIMAD UR4, UR6, UR4, URZ ;  /* 0x00000004060472a4 */ /* 0x000fe2000f8e023f */
[----:B------:R-:W-:-:S02]  /*2160*/  LOP3.LUT R11, R9, 0x3c, R2, 0x78, !PT ;  /* 0x0000003c090b7812 */ /* 0x000fc400078e7802 */
[----:B------:R-:W-:Y:S01]  /*2170*/  SHF.R.S32.HI R7, RZ, 0x4, R23 ;  /* 0x00000004ff077819 */ /* 0x000fe20000011417 */
[----:B------:R-:W0:Y:S01]  /*2180*/  MUFU.RCP R9, R15 ;  /* 0x0000000f00097308 */ /* 0x000e220000001000 */
[----:B------:R-:W-:Y:S01]  /*2190*/  FSEL R5, RZ, -23, P2 ;  /* 0xc1b80000ff057808 */ /* 0x000fe20001000000 */
[----:B------:R-:W-:Y:S01]  /*21a0*/  USHF.L.U32 UR8, UR4, 0x1, URZ ;  /* 0x0000000104087899 */ /* 0x000fe2000800063f */
[C---:B------:R-:W-:Y:S01]  /*21b0*/  FSETP.GEU.AND P2, PT, |R16|.reuse, 1.175494350822287508e-38, PT ;  /* 0x008000001000780b */ /* 0x040fe20003f4e200 */
[----:B------:R-:W-:Y:S01]  /*21c0*/  @P1 FMUL R16, R16, 0.25 ;  /* 0x3e80000010101820 */ /* 0x000fe20000400000 */
[----:B------:R-:W-:Y:S02]  /*21d0*/  IADD3 R4, R21, -0x3f3504f3, RZ ;  /* 0xc0cafb0d15047810 */ /* 0x000fe40007ffe0ff */
[----:B------:R-:W-:Y:S02]  /*21e0*/  SGXT R7, R7, 0x1 ;  /* 0x000000010707781a */ /* 0x000fe40000000200 */
[----:B------:R-:W-:-:S02]  /*21f0*/  IADD3 R6, R32, -0x3f3504f3, RZ ;  /* 0xc0cafb0d20067810 */ /* 0x000fc40007ffe0ff */
[----:B------:R-:W-:Y:S02]  /*2200*/  LOP3.LUT R4, R4, 0xff800000, RZ, 0xc0, !PT ;  /* 0xff80000004047812 */ /* 0x000fe400078ec0ff */
[----:B------:R-:W-:Y:S02]  /*2210*/  LOP3.LUT R12, R7, 0x204, RZ, 0xc0, !PT ;  /* 0x00000204070c7812 */ /* 0x000fe400078ec0ff */
[----:B------:R-:W-:Y:S01]  /*2220*/  LOP3.LUT R7, R6, 0xff800000, RZ, 0xc0, !PT ;  /* 0xff80000006077812 */ /* 0x000fe200078ec0ff */
[----:B------:R-:W-:Y:S01]  /*2230*/  @!P2 FMUL R16, R16, 16777216 ;  /* 0x4b8000001010a820 */ /* 0x000fe20000400000 */
[----:B------:R-:W-:Y:S01]  /*2240*/  I2FP.F32.S32 R6, R4 ;  /* 0x0000000400067245 */ /* 0x000fe20000201400 */
[----:B0-----:R-:W-:Y:S01]  /*2250*/  FMUL R15, R9, R27 ;  /* 0x0000001b090f7220 */ /* 0x001fe20000400000 */
[----:B------:R-:W-:Y:S01]  /*2260*/  LOP3.LUT R19, R23, 0x20, RZ, 0xc0, !PT ;  /* 0x0000002017137812 */ /* 0x000fe200078ec0ff */
[----:B------:R-:W-:Y:S01]  /*2270*/  FMUL R14, R9, R26 ;  /* 0x0000001a090e7220 */ /* 0x000fe20000400000 */
[-C--:B------:R-:W-:Y:S01]  /*2280*/  I2FP.F32.S32 R8, R7.reuse ;  /* 0x0000000700087245 */ /* 0x080fe20000201400 */
[----:B------:R-:W-:Y:S01]  /*2290*/  FFMA.FTZ R3, R6, 1.1920928955078125e-07, R3 ;  /* 0x3400000006037823 */ /* 0x000fe20000010003 */
[----:B------:R-:W-:Y:S01]  /*22a0*/  IADD3 R4, R21, -R4, RZ ;  /* 0x8000000415047210 */ /* 0x000fe20007ffe0ff */
[----:B------:R-:W-:Y:S01]  /*22b0*/  IMAD.SHL.U32 R27, R23, 0x8, RZ ;  /* 0x00000008171b7824 */ /* 0x000fe200078e00ff */
[----:B------:R-:W-:Y:S01]  /*22c0*/  IADD3 R7, R32, -R7, RZ ;  /* 0x8000000720077210 */ /* 0x000fe20007ffe0ff */
[----:B------:R-:W-:Y:S01]  /*22d0*/  FFMA.FTZ R8, R8, 1.1920928955078125e-07, R5 ;  /* 0x3400000008087823 */ /* 0x000fe20000010005 */
[----:B------:R-:W-:Y:S01]  /*22e0*/  LOP3.LUT R18, R11, 0x40, R10, 0xf8, !PT ;  /* 0x000000400b127812 */ /* 0x000fe200078ef80a */
[----:B------:R-:W-:Y:S01]  /*22f0*/  FMUL R10, R9, R31 ;  /* 0x0000001f090a7220 */ /* 0x000fe20000400000 */
[----:B------:R-:W-:Y:S01]  /*2300*/  LEA R19, R19, R12, 0x2 ;  /* 0x0000000c13137211 */ /* 0x000fe200078e10ff */
[----:B------:R-:W-:Y:S01]  /*2310*/  FMUL R11, R9, R30 ;  /* 0x0000001e090b7220 */ /* 0x000fe20000400000 */
[----:B------:R-:W-:Y:S01]  /*2320*/  MOV R6, 0x3dc6b27f ;  /* 0x3dc6b27f00067802 */ /* 0x000fe20000000f00 */
[----:B------:R-:W0:Y:S01]  /*2330*/  MUFU.RCP R9, R16 ;  /* 0x0000001000097308 */ /* 0x000e220000001000 */
[----:B------:R-:W-:Y:S01]  /*2340*/  SHF.R.S32.HI R12, RZ, 0x3, R23 ;  /* 0x00000003ff0c7819 */ /* 0x000fe20000011417 */
[----:B------:R-:W-:Y:S01]  /*2350*/  FADD R4, R4, -1 ;  /* 0xbf80000004047421 */ /* 0x000fe20000000000 */
[----:B------:R-:W-:Y:S01]  /*2360*/  FADD R7, R7, -1 ;  /* 0xbf80000007077421 */ /* 0x000fe20000000000 */
[----:B------:R-:W-:Y:S01]  /*2370*/  LOP3.LUT R22, R23, 0x10, RZ, 0xc0, !PT ;  /* 0x0000001017167812 */ /* 0x000fe200078ec0ff */
[----:B------:R-:W-:Y:S01]  /*2380*/  @!P2 FMUL R29, R29, 16777216 ;  /* 0x4b8000001d1da820 */ /* 0x000fe20000400000 */
[----:B------:R-:W-:Y:S01]  /*2390*/  SGXT R12, R12, 0x1 ;  /* 0x000000010c0c781a */ /* 0x000fe20000000200 */
[-C--:B------:R-:W-:Y:S01]  /*23a0*/  FFMA.FTZ R5, R4, R6.reuse, -0.16845393180847167969 ;  /* 0xbe2c7f3004057423 */ /* 0x080fe20000010006 */
[C---:B------:R-:W-:Y:S01]  /*23b0*/  FFMA.FTZ R6, R7.reuse, R6, -0.16845393180847167969 ;  /* 0xbe2c7f3007067423 */ /* 0x040fe20000010006 */
[----:B------:R-:W-:Y:S01]  /*23c0*/  @!P2 FMUL R28, R28, 16777216 ;  /* 0x4b8000001c1ca820 */ /* 0x000fe20000400000 */
[----:B------:R-:W-:Y:S01]  /*23d0*/  LOP3.LUT R12, R12, 0x140, RZ, 0xc0, !PT ;  /* 0x000001400c0c7812 */ /* 0x000fe200078ec0ff */
[----:B------:R-:W-:Y:S01]  /*23e0*/  @!P2 FMUL R24, R24, 16777216 ;  /* 0x4b8000001818a820 */ /* 0x000fe20000400000 */
[----:B------:R-:W-:Y:S01]  /*23f0*/  FFMA.FTZ R6, R7, R6, 0.1716887056827545166 ;  /* 0x3e2fcf2a07067423 */ /* 0x000fe20000010006 */
[----:B------:R-:W-:Y:S01]  /*2400*/  @!P2 FMUL R25, R25, 16777216 ;  /* 0x4b8000001919a820 */ /* 0x000fe20000400000 */
[----:B------:R-:W-:Y:S01]  /*2410*/  LOP3.LUT R12, R12, 0x38, R27, 0xf8, !PT ;  /* 0x000000380c0c7812 */ /* 0x000fe200078ef81b */
[----:B------:R-:W-:Y:S01]  /*2420*/  FFMA.FTZ R5, R4, R5, 0.1716887056827545166 ;  /* 0x3e2fcf2a04057423 */ /* 0x000fe20000010005 */
[----:B------:R-:W-:Y:S01]  /*2430*/  FFMA.FTZ R6, R7, R6, -0.17900948226451873779 ;  /* 0xbe374e4307067423 */ /* 0x000fe20000010006 */
[----:B------:R-:W-:Y:S01]  /*2440*/  LEA R22, R22, R13, 0x2 ;  /* 0x0000000d16167211 */ /* 0x000fe200078e10ff */
[----:B0-----:R-:W-:Y:S01]  /*2450*/  FMUL R13, R9, R28 ;  /* 0x0000001c090d7220 */ /* 0x001fe20000400000 */
[--C-:B------:R-:W-:Y:S01]  /*2460*/  LOP3.LUT R20, R12, 0x40, R23.reuse, 0x78, !PT ;  /* 0x000000400c147812 */ /* 0x100fe200078e7817 */
[----:B------:R-:W-:Y:S01]  /*2470*/  FFMA.FTZ R6, R7, R6, 0.20512372255325317383 ;  /* 0x3e520bf407067423 */ /* 0x000fe20000010006 */
[C---:B------:R-:W-:Y:S01]  /*2480*/  FMUL R12, R9.reuse, R29 ;  /* 0x0000001d090c7220 */ /* 0x040fe20000400000 */
[C---:B------:R-:W-:Y:S01]  /*2490*/  FMUL R16, R9.reuse, R24 ;  /* 0x0000001809107220 */ /* 0x040fe20000400000 */
[----:B------:R-:W-:Y:S01]  /*24a0*/  FMUL R9, R9, R25 ;  /* 0x0000001909097220 */ /* 0x000fe20000400000 */
[----:B------:R-:W-:Y:S01]  /*24b0*/  FFMA.FTZ R6, R7, R6, -0.24046532809734344482 ;  /* 0xbe763c8b07067423 */ /* 0x000fe20000010006 */
[----:B------:R-:W-:Y:S01]  /*24c0*/  F2FP.F16.F32.PACK_AB R11, R11, R14 ;  /* 0x0000000e0b0b723e */ /* 0x000fe200000000ff */
[----:B------:R-:W-:Y:S01]  /*24d0*/  FFMA.FTZ R5, R4, R5, -0.17900948226451873779 ;  /* 0xbe374e4304057423 */ /* 0x000fe20000010005 */
[----:B------:R-:W-:Y:S01]  /*24e0*/  F2FP.F16.F32.PACK_AB R13, R13, R16 ;  /* 0x000000100d0d723e */ /* 0x000fe200000000ff */
[C---:B------:R-:W-:Y:S01]  /*24f0*/  FFMA.FTZ R6, R7.reuse, R6, 0.28857114911079406738 ;  /* 0x3e93bf9907067423 */ /* 0x040fe20000010006 */
[----:B------:R-:W-:Y:S01]  /*2500*/  F2FP.F16.F32.PACK_AB R9, R12, R9 ;  /* 0x000000090c09723e */ /* 0x000fe200000000ff */
[----:B------:R-:W-:Y:S01]  /*2510*/  FFMA.FTZ R5, R4, R5, 0.20512372255325317383 ;  /* 0x3e520bf404057423 */ /* 0x000fe20000010005 */
[----:B------:R-:W-:Y:S01]  /*2520*/  F2FP.F16.F32.PACK_AB R10, R10, R15 ;  /* 0x0000000f0a0a723e */ /* 0x000fe200000000ff */
[----:B------:R-:W-:Y:S01]  /*2530*/  STS [R18+UR7], R13 ;  /* 0x0000000d12007988 */ /* 0x000fe20008000807 */
[----:B------:R-:W-:Y:S01]  /*2540*/  LOP3.LUT R12, R18, 0x40, RZ, 0x3c, !PT ;  /* 0x00000040120c7812 */ /* 0x000fe200078e3cff */
[----:B------:R-:W-:Y:S01]  /*2550*/  FFMA.FTZ R6, R7, R6, -0.36067417263984680176 ;  /* 0xbeb8aa4907067423 */ /* 0x000fe20000010006 */
[C---:B------:R-:W-:Y:S01]  /*2560*/  FFMA.FTZ R5, R4.reuse, R5, -0.24046532809734344482 ;  /* 0xbe763c8b04057423 */ /* 0x040fe20000010005 */
[----:B------:R0:W-:Y:S01]  /*2570*/  STS [R18+UR7+0x80], R9 ;  /* 0x0000800912007988 */ /* 0x0001e20008000807 */
[----:B------:R-:W-:Y:S01]  /*2580*/  IADD3 R19, R19, R20, RZ ;  /* 0x0000001413137210 */ /* 0x000fe20007ffe0ff */
[C---:B------:R-:W-:Y:S01]  /*2590*/  FFMA.FTZ R6, R7.reuse, R6, 0.48089820146560668945 ;  /* 0x3ef6384a07067423 */ /* 0x040fe20000010006 */
[C---:B------:R-:W-:Y:S01]  /*25a0*/  FFMA.FTZ R5, R4.reuse, R5, 0.28857114911079406738 ;  /* 0x3e93bf9904057423 */ /* 0x040fe20000010005 */
[----:B------:R-:W-:Y:S01]  /*25b0*/  STS [R12+UR7+0x100], R11 ;  /* 0x0001000b0c007988 */ /* 0x000fe20008000807 */
[----:B------:R-:W1:Y:S01]  /*25c0*/  LDC R16, c[0x0][0x278] ;  /* 0x00009e00ff107b82 */ /* 0x000e620000000800 */
[C---:B------:R-:W-:Y:S01]  /*25d0*/  FFMA.FTZ R6, R7.reuse, R6, -0.72134751081466674805 ;  /* 0xbf38aa3b07067423 */ /* 0x040fe20000010006 */
[C---:B------:R-:W-:Y:S01]  /*25e0*/  FFMA.FTZ R5, R4.reuse, R5, -0.36067417263984680176 ;  /* 0xbeb8aa4904057423 */ /* 0x040fe20000010005 */
[----:B------:R2:W-:Y:S05]  /*25f0*/  STS [R12+UR7+0x180], R10 ;  /* 0x0001800a0c007988 */ /* 0x0005ea0008000807 */
[----:B------:R-:W-:Y:S01]  /*2600*/  BAR.SYNC.DEFER_BLOCKING 0x0 ;  /* 0x0000000000007b1d */ /* 0x000fe20000010000 */
[----:B------:R-:W-:Y:S01]  /*2610*/  FMUL R6, R7, R6 ;  /* 0x0000000607067220 */ /* 0x000fe20000400000 */
[----:B------:R-:W-:Y:S01]  /*2620*/  FFMA.FTZ R5, R4, R5, 0.48089820146560668945 ;  /* 0x3ef6384a04057423 */ /* 0x000fe20000010005 */
[----:B0-----:R-:W-:-:S02]  /*2630*/  SHF.R.U32.HI R9, RZ, 0x5, R23 ;  /* 0x00000005ff097819 */ /* 0x001fc40000011617 */
[C---:B------:R-:W-:Y:S01]  /*2640*/  FMUL R6, R7.reuse, R6 ;  /* 0x0000000607067220 */ /* 0x040fe20000400000 */
[----:B------:R-:W-:Y:S02]  /*2650*/  FFMA.FTZ R5, R4, R5, -0.72134751081466674805 ;  /* 0xbf38aa3b04057423 */ /* 0x000fe40000010005 */
[----:B------:R-:W0:Y:S01]  /*2660*/  LDC.64 R14, c[0x0][0x228] ;  /* 0x00008a00ff0e7b82 */ /* 0x000e220000000a00 */
[----:B------:R-:W-:Y:S01]  /*2670*/  ISETP.GE.U32.AND P1, PT, R32, 0x7f800000, PT ;  /* 0x7f8000002000780c */ /* 0x000fe20003f26070 */
[----:B------:R-:W-:Y:S01]  /*2680*/  FFMA.FTZ R7, R7, 1.4426950216293334961, R6 ;  /* 0x3fb8aa3b07077823 */ /* 0x000fe20000010006 */
[----:B------:R-:W-:Y:S01]  /*2690*/  LOP3.LUT R6, R19, 0x4, RZ, 0x3c, !PT ;  /* 0x0000000413067812 */ /* 0x000fe200078e3cff */
[----:B------:R-:W-:Y:S01]  /*26a0*/  FMUL R5, R4, R5 ;  /* 0x0000000504057220 */ /* 0x000fe20000400000 */
[----:B------:R-:W-:Y:S01]  /*26b0*/  SGXT.U32 R9, R9, 0x2 ;  /* 0x000000020909781a */ /* 0x000fe20000000000 */
[----:B--2---:R-:W-:Y:S01]  /*26c0*/  FADD R12, R8, R7 ;  /* 0x00000007080c7221 */ /* 0x004fe20000000000 */
[----:B------:R-:W-:Y:S01]  /*26d0*/  @P3 MOV R7, 0x7f800000 ;  /* 0x7f80000000073802 */ /* 0x000fe20000000f00 */
[----:B------:R-:W-:Y:S01]  /*26e0*/  FMUL R5, R4, R5 ;  /* 0x0000000504057220 */ /* 0x000fe20000400000 */
[----:B------:R-:W-:-:S02]  /*26f0*/  FSETP.NEU.AND P2, PT, R21, RZ, PT ;  /* 0x000000ff1500720b */ /* 0x000fc40003f4d000 */
[----:B------:R-:W-:Y:S01]  /*2700*/  LOP3.LUT P0, RZ, R23, 0x60, RZ, 0xc0, !PT ;  /* 0x0000006017ff7812 */ /* 0x000fe2000780c0ff */
[----:B------:R-:W-:Y:S01]  /*2710*/  FFMA.FTZ R4, R4, 1.4426950216293334961, R5 ;  /* 0x3fb8aa3b04047823 */ /* 0x000fe20000010005 */
[----:B------:R-:W-:-:S03]  /*2720*/  LOP3.LUT R5, R27, 0x38, RZ, 0xc0, !PT ;  /* 0x000000381b057812 */ /* 0x000fc600078ec0ff */
[----:B------:R-:W-:Y:S01]  /*2730*/  FADD R3, R3, R4 ;  /* 0x0000000403037221 */ /* 0x000fe20000000000 */
[----:B------:R-:W2:Y:S01]  /*2740*/  LDS R19, [R19+UR7] ;  /* 0x0000000713137984 */ /* 0x000ea20008000800 */
[----:B------:R-:W-:Y:S01]  /*2750*/  IMAD R4, R0, UR5, RZ ;  /* 0x0000000500047c24 */ /* 0x000fe2000f8e02ff */
[----:B------:R-:W-:Y:S01]  /*2760*/  IADD3 R22, R5, R22, RZ ;  /* 0x0000001605167210 */ /* 0x000fe20007ffe0ff */
[----:B------:R-:W-:Y:S01]  /*2770*/  UIMAD.WIDE UR4, UR4, 0x2, URZ ;  /* 0x00000002040478a5 */ /* 0x000fe2000f8e023f */
[----:B------:R1:W3:Y:S01]  /*2780*/  LDS R13, [R6+UR7] ;  /* 0x00000007060d7984 */ /* 0x0002e20008000800 */
[C---:B------:R-:W-:Y:S02]  /*2790*/  IMAD.SHL.U32 R5, R4.reuse, 0x2, RZ ;  /* 0x0000000204057824 */ /* 0x040fe400078e00ff */
[----:B------:R-:W-:Y:S01]  /*27a0*/  @P3 FFMA.FTZ R3, R21, R7, +INF ;  /* 0x7f80000015033423 */ /* 0x000fe20000010007 */
[----:B------:R-:W-:Y:S01]  /*27b0*/  IMAD.HI R4, R4, 0x2, RZ ;  /* 0x0000000204047827 */ /* 0x000fe200078e02ff */
[----:B------:R-:W4:Y:S01]  /*27c0*/  LDC.64 R20, c[0x0][0x230] ;  /* 0x00008c00ff147b82 */ /* 0x000f220000000a00 */
[----:B0-----:R-:W-:Y:S01]  /*27d0*/  IADD3 R10, P3, P4, R5, UR8, R14 ;  /* 0x00000008050a7c10 */ /* 0x001fe2000fc7e00e */
[----:B------:R-:W-:Y:S01]  /*27e0*/  ULDC UR4, c[0x0][0x27c] ;  /* 0x00009f0000047ab9 */ /* 0x000fe20000000800 */
[----:B-1----:R-:W-:Y:S01]  /*27f0*/  IMAD R6, R9, R16, RZ ;  /* 0x0000001009067224 */ /* 0x002fe200078e02ff */
[----:B------:R-:W-:Y:S01]  /*2800*/  @P1 MOV R5, 0x7f800000 ;  /* 0x7f80000000051802 */ /* 0x000fe20000000f00 */
[----:B------:R-:W-:Y:S01]  /*2810*/  UIMAD UR4, UR6, UR4, URZ ;  /* 0x00000004060472a4 */ /* 0x000fe2000f8e023f */
[----:B------:R-:W-:-:S02]  /*2820*/  IADD3.X R14, R4, UR5, R15, P3, P4 ;  /* 0x00000005040e7c10 */ /* 0x000fc40009fe840f */
[----:B------:R-:W-:Y:S01]  /*2830*/  LEA R7, R16, R6, 0x2 ;  /* 0x0000000610077211 */ /* 0x000fe200078e10ff */
[----:B------:R-:W-:Y:S01]  /*2840*/  @P1 FFMA.FTZ R12, R32, R5, +INF ;  /* 0x7f800000200c1423 */ /* 0x000fe20000010005 */
[----:B------:R-:W-:Y:S01]  /*2850*/  LEA R4, P4, R6, R10, 0x1 ;  /* 0x0000000a06047211 */ /* 0x000fe200078808ff */
[----:B------:R-:W-:Y:S01]  /*2860*/  USHF.L.U32 UR6, UR4, 0x2, URZ ;  /* 0x0000000204067899 */ /* 0x000fe2000800063f */
[----:B------:R-:W-:Y:S01]  /*2870*/  LEA R9, R16, R7, 0x2 ;  /* 0x0000000710097211 */ /* 0x000fe200078e10ff */
[----:B------:R-:W-:Y:S01]  /*2880*/  UIMAD.WIDE UR4, UR4, 0x4, URZ ;  /* 0x00000004040478a5 */ /* 0x000fe2000f8e023f */
[----:B------:R-:W-:Y:S02]  /*2890*/  LEA.HI.X.SX32 R5, R6, R14, 0x1, P4 ;  /* 0x0000000e06057211 */ /* 0x000fe400020f0eff */
[----:B------:R-:W-:Y:S02]  /*28a0*/  LEA R6, P1, R7, R10, 0x1 ;  /* 0x0000000a07067211 */ /* 0x000fe400078208ff */
[----:B------:R-:W-:-:S02]  /*28b0*/  LEA R11, R16, R9, 0x2 ;  /* 0x00000009100b7211 */ /* 0x000fc400078e10ff */
[----:B------:R-:W-:Y:S02]  /*28c0*/  LEA.HI.X.SX32 R7, R7, R14, 0x1, P1 ;  /* 0x0000000e07077211 */ /* 0x000fe400008f0eff */
[-C--:B------:R-:W-:Y:S02]  /*28d0*/  LEA R8, P4, R9, R10.reuse, 0x1 ;  /* 0x0000000a09087211 */ /* 0x080fe400078808ff */
[----:B------:R-:W-:Y:S02]  /*28e0*/  LEA R10, P5, R11, R10, 0x1 ;  /* 0x0000000a0b0a7211 */ /* 0x000fe400078a08ff */
[-C--:B------:R-:W-:Y:S02]  /*28f0*/  LEA.HI.X.SX32 R9, R9, R14.reuse, 0x1, P4 ;  /* 0x0000000e09097211 */ /* 0x080fe400020f0eff */
[----:B------:R-:W-:Y:S02]  /*2900*/  LEA.HI.X.SX32 R11, R11, R14, 0x1, P5 ;  /* 0x0000000e0b0b7211 */ /* 0x000fe400028f0eff */
[----:B------:R-:W-:Y:S01]  /*2910*/  FSETP.NEU.AND P3, PT, R32, RZ, PT ;  /* 0x000000ff2000720b */ /* 0x000fe20003f6d000 */
[----:B--2---:R0:W-:Y:S01]  /*2920*/  STG.E.U16 desc[UR10][R4.64], R19 ;  /* 0x0000001304007986 */ /* 0x0041e2000c10150a */
[----:B------:R-:W-:-:S02]  /*2930*/  FSEL R14, R3, -INF , P2 ;  /* 0xff800000030e7808 */ /* 0x000fc40001000000 */
[----:B------:R-:W-:Y:S01]  /*2940*/  FSEL R3, R12, -INF , P3 ;  /* 0xff8000000c037808 */ /* 0x000fe20001800000 */
[----:B---3--:R1:W-:Y:S02]  /*2950*/  STG.E.U16 desc[UR10][R6.64], R13 ;  /* 0x0000000d06007986 */ /* 0x0083e4000c10150a */
[----:B------:R-:W-:Y:S02]  /*2960*/  FFMA R14, R14, 0.69314718246459960938, R17 ;  /* 0x3f3172180e0e7823 */ /* 0x000fe40000000011 */
[----:B------:R-:W-:Y:S01]  /*2970*/  FFMA R15, R3, 0.69314718246459960938, R40 ;  /* 0x3f317218030f7823 */ /* 0x000fe20000000028 */
[C---:B------:R-:W-:Y:S01]  /*2980*/  SHF.L.U32 R3, R0.reuse, 0x2, RZ ;  /* 0x0000000200037819 */ /* 0x040fe200000006ff */
[----:B------:R-:W-:Y:S01]  /*2990*/  IMAD.HI R0, R0, 0x4, RZ ;  /* 0x0000000400007827 */ /* 0x000fe200078e02ff */
[----:B0-----:R-:W-:Y:S02]  /*29a0*/  PRMT R5, R19, 0x7632, R5 ;  /* 0x0000763213057816 */ /* 0x001fe40000000005 */
[----:B------:R-:W-:-:S02]  /*29b0*/  LOP3.LUT R4, R2, 0x78, RZ, 0xc0, !PT ;  /* 0x0000007802047812 */ /* 0x000fc400078ec0ff */
[----:B-1----:R-:W-:Y:S01]  /*29c0*/  PRMT R7, R13, 0x7632, R7 ;  /* 0x000076320d077816 */ /* 0x002fe20000000007 */
[----:B------:R0:W-:Y:S01]  /*29d0*/  STG.E.U16 desc[UR10][R8.64], R5 ;  /* 0x0000000508007986 */ /* 0x0001e2000c10150a */
[----:B----4-:R-:W-:-:S03]  /*29e0*/  IADD3 R2, P1, P2, R3, UR6, R20 ;  /* 0x0000000603027c10 */ /* 0x010fc6000fa3e014 */
[----:B------:R0:W-:Y:S01]  /*29f0*/  STG.E.U16 desc[UR10][R10.64], R7 ;  /* 0x000000070a007986 */ /* 0x0001e2000c10150a */
[----:B------:R-:W-:Y:S01]  /*2a00*/  IADD3.X R3, R0, UR5, R21, P1, P2 ;  /* 0x0000000500037c10 */ /* 0x000fe20008fe4415 */
[----:B------:R-:W-:Y:S06]  /*2a10*/  BAR.SYNC.DEFER_BLOCKING 0x0 ;  /* 0x0000000000007b1d */ /* 0x000fec0000010000 */
[----:B------:R0:W-:Y:S02]  /*2a20*/  STS.64 [R4+UR7], R14 ;  /* 0x0000000e04007988 */ /* 0x0001e40008000a07 */
[----:B------:R-:W-:Y:S06]  /*2a30*/  BAR.SYNC.DEFER_BLOCKING 0x0 ;  /* 0x0000000000007b1d */ /* 0x000fec0000010000 */
[----:B------:R-:W-:Y:S05]  /*2a40*/  @P0 EXIT ;  /* 0x000000000000094d */ /* 0x000fea0003800000 */
[----:B0-----:R-:W0:Y:S04]  /*2a50*/  LDS R5, [R22] ;  /* 0x0000000016057984 */ /* 0x001e280000000800 */
[----:B0-----:R-:W-:Y:S01]  /*2a60*/  STG.E desc[UR10][R2.64], R5 ;  /* 0x0000000502007986 */ /* 0x001fe2000c10190a */
[----:B------:R-:W-:Y:S05]  /*2a70*/  EXIT ;  /* 0x000000000000794d */ /* 0x000fea0003800000 */
.L_x_2:
[----:B------:R-:W-:-:S00]  /*2a80*/  BRA `(.L_x_2) ;  /* 0xfffffffc00fc7947 */ /* 0x000fc0000383ffff */
[----:B------:R-:W-:-:S00]  /*2a90*/  NOP ;  /* 0x0000000000007918 */ /* 0x000fc00000000000 */
        /* <DEDUP_REMOVED lines=14> */
.L_x_3:


//--------------------- .nv.global.init           --------------------------
	.section	.nv.global.init,"aw",@progbits
.nv.global.init:
	.type		_$_str,@object
	.size		_$_str,(.L_0 - _$_str)
_$_str:
        /*0000*/ 	.byte	0x5f, 0x5f, 0x43, 0x55, 0x44, 0x41, 0x5f, 0x46, 0x54, 0x5a, 0x00
.L_0:


//--------------------- .nv.shared.attn_fwd       --------------------------
	.section	.nv.shared.attn_fwd,"aw",@nobits
	.sectionflags	@""
	.align	16
	.zero		1024


//--------------------- .nv.shared.reserved.0     --------------------------
	.section	.nv.shared.reserved.0,"aw",@nobits
	.weak		__nv_reservedSMEM_offset_0_alias
	.size		__nv_reservedSMEM_offset_0_alias, 0, 0
	.other		__nv_reservedSMEM_offset_0_alias,@"STO_CUDA_RESERVED_SHARED STV_DEFAULT"
__nv_reservedSMEM_offset_0_alias:
	.zero		0


//--------------------- .nv.constant0.attn_fwd    --------------------------
	.section	.nv.constant0.attn_fwd,"a",@progbits
	.sectionflags	@""
	.align	4
.nv.constant0.attn_fwd:
	.zero		664


//--------------------- SYMBOLS --------------------------

	.type		.nv.reservedSmem.offset0,@object
	.size		.nv.reservedSmem.offset0,0x4
